//
// Generated by NVIDIA NVVM Compiler
//
// Compiler Build ID: CL-36424714
// Cuda compilation tools, release 13.0, V13.0.88
// Based on NVVM 20.0.0
//

.version 9.0
.target sm_100
.address_size 64

	// .globl	_Z15calculateForcesPffi
.global .align 4 .b8 precalc_xorwow_matrix[102400];
.global .align 4 .b8 precalc_xorwow_offset_matrix[102400];
.global .align 4 .b8 mrg32k3aM1[2304];
.global .align 4 .b8 mrg32k3aM2[2304];
.global .align 4 .b8 mrg32k3aM1SubSeq[2016];
.global .align 4 .b8 mrg32k3aM2SubSeq[2016];
.global .align 4 .b8 mrg32k3aM1Seq[2304];
.global .align 4 .b8 mrg32k3aM2Seq[2304];
.const .align 8 .b8 __cr_lgamma_table[72];

.visible .entry _Z15calculateForcesPffi(
	.param .u64 .ptr .align 1 _Z15calculateForcesPffi_param_0,
	.param .f32 _Z15calculateForcesPffi_param_1,
	.param .u32 _Z15calculateForcesPffi_param_2
)
{
	.reg .pred 	%p<9>;
	.reg .b32 	%r<31>;
	.reg .b32 	%f<65>;
	.reg .b64 	%rd<9>;
	.reg .b64 	%fd<4>;

	ld.param.u64 	%rd4, [_Z15calculateForcesPffi_param_0];
	ld.param.f32 	%f18, [_Z15calculateForcesPffi_param_1];
	ld.param.u32 	%r17, [_Z15calculateForcesPffi_param_2];
	cvta.to.global.u64 	%rd1, %rd4;
	mov.u32 	%r18, %ctaid.x;
	mov.u32 	%r19, %ntid.x;
	mov.u32 	%r20, %tid.x;
	mad.lo.s32 	%r1, %r18, %r19, %r20;
	mov.u32 	%r21, %ctaid.y;
	mov.u32 	%r2, %ntid.y;
	mov.u32 	%r22, %tid.y;
	mad.lo.s32 	%r27, %r21, %r2, %r22;
	setp.gt.s32 	%p1, %r1, 9998;
	setp.gt.u32 	%p2, %r27, 9998;
	or.pred  	%p3, %p1, %p2;
	@%p3 bra 	$L__BB0_9;
	setp.lt.s32 	%p4, %r17, 1;
	mov.f32 	%f58, 0f00000000;
	mov.f32 	%f57, %f58;
	mov.f32 	%f56, %f58;
	@%p4 bra 	$L__BB0_8;
	mul.lo.s32 	%r24, %r1, 7;
	mul.wide.s32 	%rd5, %r24, 4;
	add.s64 	%rd2, %rd1, %rd5;
	neg.s32 	%r30, %r17;
	mul.lo.s32 	%r29, %r27, 7;
	mov.u32 	%r25, %nctaid.y;
	mul.lo.s32 	%r6, %r2, %r25;
	mul.lo.s32 	%r7, %r6, 7;
	sub.s32 	%r28, %r1, %r27;
	mov.f32 	%f56, 0f00000000;
	mov.f32 	%f57, %f56;
	mov.f32 	%f58, %f56;
$L__BB0_3:
	setp.gt.s32 	%p5, %r27, 9998;
	@%p5 bra 	$L__BB0_8;
	setp.eq.s32 	%p6, %r28, 0;
	@%p6 bra 	$L__BB0_7;
	mul.wide.s32 	%rd6, %r29, 4;
	add.s64 	%rd3, %rd1, %rd6;
	ld.global.f32 	%f21, [%rd3+4];
	ld.global.f32 	%f22, [%rd2+4];
	sub.f32 	%f4, %f21, %f22;
	ld.global.f32 	%f23, [%rd3+8];
	ld.global.f32 	%f24, [%rd2+8];
	sub.f32 	%f5, %f23, %f24;
	ld.global.f32 	%f25, [%rd3+12];
	ld.global.f32 	%f26, [%rd2+12];
	sub.f32 	%f6, %f25, %f26;
	mul.f32 	%f27, %f5, %f5;
	fma.rn.f32 	%f28, %f4, %f4, %f27;
	fma.rn.f32 	%f7, %f6, %f6, %f28;
	sqrt.rn.f32 	%f8, %f7;
	setp.leu.f32 	%p7, %f8, 0f42480000;
	@%p7 bra 	$L__BB0_7;
	ld.global.f32 	%f29, [%rd3];
	mul.f32 	%f30, %f29, 0fC3480000;
	ld.global.f32 	%f31, [%rd2];
	mul.f32 	%f32, %f30, %f31;
	cvt.f64.f32 	%fd1, %f32;
	cvt.f64.f32 	%fd2, %f7;
	div.rn.f64 	%fd3, %fd1, %fd2;
	cvt.rn.f32.f64 	%f33, %fd3;
	div.rn.f32 	%f34, %f4, %f8;
	div.rn.f32 	%f35, %f5, %f8;
	div.rn.f32 	%f36, %f6, %f8;
	fma.rn.f32 	%f57, %f34, %f33, %f57;
	fma.rn.f32 	%f58, %f35, %f33, %f58;
	fma.rn.f32 	%f56, %f36, %f33, %f56;
$L__BB0_7:
	add.s32 	%r30, %r30, 1;
	setp.ne.s32 	%p8, %r30, 0;
	add.s32 	%r29, %r29, %r7;
	sub.s32 	%r28, %r28, %r6;
	add.s32 	%r27, %r27, %r6;
	@%p8 bra 	$L__BB0_3;
$L__BB0_8:
	mul.f32 	%f37, %f18, %f57;
	mul.lo.s32 	%r26, %r1, 7;
	mul.wide.s32 	%rd7, %r26, 4;
	add.s64 	%rd8, %rd1, %rd7;
	ld.global.f32 	%f38, [%rd8];
	div.rn.f32 	%f39, %f37, %f38;
	ld.global.f32 	%f40, [%rd8+16];
	add.f32 	%f41, %f40, %f39;
	st.global.f32 	[%rd8+16], %f41;
	mul.f32 	%f42, %f18, %f58;
	div.rn.f32 	%f43, %f42, %f38;
	ld.global.f32 	%f44, [%rd8+20];
	add.f32 	%f45, %f44, %f43;
	st.global.f32 	[%rd8+20], %f45;
	mul.f32 	%f46, %f18, %f56;
	div.rn.f32 	%f47, %f46, %f38;
	ld.global.f32 	%f48, [%rd8+24];
	add.f32 	%f49, %f48, %f47;
	st.global.f32 	[%rd8+24], %f49;
	ld.global.f32 	%f50, [%rd8+4];
	fma.rn.f32 	%f51, %f18, %f41, %f50;
	st.global.f32 	[%rd8+4], %f51;
	ld.global.f32 	%f52, [%rd8+8];
	fma.rn.f32 	%f53, %f18, %f45, %f52;
	st.global.f32 	[%rd8+8], %f53;
	ld.global.f32 	%f54, [%rd8+12];
	fma.rn.f32 	%f55, %f18, %f49, %f54;
	st.global.f32 	[%rd8+12], %f55;
$L__BB0_9:
	ret;

}


// ===== COMPILED SASS (sm_100) =====

	.target	sm_100

	.elftype	@"ET_EXEC"


//--------------------- .note.nv.tkinfo           --------------------------
	.section	.note.nv.tkinfo,"",@"SHT_NOTE"
	.sectionflags	@"SHF_NOTE_NV_TKINFO"
	.tkinfo
        /*0018*/ 	.word	0x00000002
        /*0030*/ 	.string	""
        /*0030*/ 	.string	"ptxas"
        /*0030*/ 	.string	"Cuda compilation tools, release 13.0, V13.0.88"
        /*0030*/ 	.string	"Build cuda_13.0.r13.0/compiler.36424714_0"
        /*0030*/ 	.string	"-arch sm_100 -m 64 "



//--------------------- .note.nv.cuinfo           --------------------------
	.section	.note.nv.cuinfo,"",@"SHT_NOTE"
	.sectionflags	@"SHF_NOTE_NV_CUINFO"
        /*0018*/ 	.short	0x0002
        /*001a*/ 	.short	0x0064
        /*001c*/ 	.short	0x0082
	.zero		2


//--------------------- .nv.info                  --------------------------
	.section	.nv.info,"",@"SHT_CUDA_INFO"
	.align	4


	//----- nvinfo : EIATTR_REGCOUNT
	.align		4
        /*0000*/ 	.byte	0x04, 0x2f
        /*0002*/ 	.short	(.L_10 - .L_9)
	.align		4
.L_9:
        /*0004*/ 	.word	index@(_Z15calculateForcesPffi)
        /*0008*/ 	.word	0x00000026


	//----- nvinfo : EIATTR_FRAME_SIZE
	.align		4
.L_10:
        /*000c*/ 	.byte	0x04, 0x11
        /*000e*/ 	.short	(.L_12 - .L_11)
	.align		4
.L_11:
        /*0010*/ 	.word	index@($__internal_2_$__cuda_sm3x_div_rn_noftz_f32_slowpath)
        /*0014*/ 	.word	0x00000000


	//----- nvinfo : EIATTR_FRAME_SIZE
	.align		4
.L_12:
        /*0018*/ 	.byte	0x04, 0x11
        /*001a*/ 	.short	(.L_14 - .L_13)
	.align		4
.L_13:
        /*001c*/ 	.word	index@($__internal_1_$__cuda_sm20_sqrt_rn_f32_slowpath)
        /*0020*/ 	.word	0x00000000


	//----- nvinfo : EIATTR_FRAME_SIZE
	.align		4
.L_14:
        /*0024*/ 	.byte	0x04, 0x11
        /*0026*/ 	.short	(.L_16 - .L_15)
	.align		4
.L_15:
        /*0028*/ 	.word	index@($__internal_0_$__cuda_sm20_div_rn_f64_full)
        /*002c*/ 	.word	0x00000000


	//----- nvinfo : EIATTR_FRAME_SIZE
	.align		4
.L_16:
        /*0030*/ 	.byte	0x04, 0x11
        /*0032*/ 	.short	(.L_18 - .L_17)
	.align		4
.L_17:
        /*0034*/ 	.word	index@(_Z15calculateForcesPffi)
        /*0038*/ 	.word	0x00000000


	//----- nvinfo : EIATTR_MIN_STACK_SIZE
	.align		4
.L_18:
        /*003c*/ 	.byte	0x04, 0x12
        /*003e*/ 	.short	(.L_20 - .L_19)
	.align		4
.L_19:
        /*0040*/ 	.word	index@(_Z15calculateForcesPffi)
        /*0044*/ 	.word	0x00000000
.L_20:


//--------------------- .nv.compat                --------------------------
	.section	.nv.compat,"",@"SHT_CUDA_COMPAT_INFO"
	.align	4
        /*0000*/ 	.byte	0x02, 0x09, 0x00, 0x00, 0x02, 0x02, 0x01, 0x00, 0x02, 0x05, 0x05, 0x00, 0x03, 0x07, 0x01, 0x01
        /*0010*/ 	.byte	0x02, 0x03, 0x00, 0x00, 0x02, 0x06, 0x01, 0x00, 0x04, 0x0b, 0x08, 0x00, 0x01, 0x00, 0x00, 0x00
        /*0020*/ 	.byte	0x00, 0x00, 0x00, 0x00


//--------------------- .nv.info._Z15calculateForcesPffi --------------------------
	.section	.nv.info._Z15calculateForcesPffi,"",@"SHT_CUDA_INFO"
	.sectionflags	@""
	.align	4


	//----- nvinfo : EIATTR_CUDA_API_VERSION
	.align		4
        /*0000*/ 	.byte	0x04, 0x37
        /*0002*/ 	.short	(.L_22 - .L_21)
.L_21:
        /*0004*/ 	.word	0x00000082


	//----- nvinfo : EIATTR_KPARAM_INFO
	.align		4
.L_22:
        /*0008*/ 	.byte	0x04, 0x17
        /*000a*/ 	.short	(.L_24 - .L_23)
.L_23:
        /*000c*/ 	.word	0x00000000
        /*0010*/ 	.short	0x0002
        /*0012*/ 	.short	0x000c
        /*0014*/ 	.byte	0x00, 0xf0, 0x11, 0x00


	//----- nvinfo : EIATTR_KPARAM_INFO
	.align		4
.L_24:
        /*0018*/ 	.byte	0x04, 0x17
        /*001a*/ 	.short	(.L_26 - .L_25)
.L_25:
        /*001c*/ 	.word	0x00000000
        /*0020*/ 	.short	0x0001
        /*0022*/ 	.short	0x0008
        /*0024*/ 	.byte	0x00, 0xf0, 0x11, 0x00


	//----- nvinfo : EIATTR_KPARAM_INFO
	.align		4
.L_26:
        /*0028*/ 	.byte	0x04, 0x17
        /*002a*/ 	.short	(.L_28 - .L_27)
.L_27:
        /*002c*/ 	.word	0x00000000
        /*0030*/ 	.short	0x0000
        /*0032*/ 	.short	0x0000
        /*0034*/ 	.byte	0x00, 0xf5, 0x21, 0x00


	//----- nvinfo : EIATTR_SPARSE_MMA_MASK
	.align		4
.L_28:
        /*0038*/ 	.byte	0x03, 0x50
        /*003a*/ 	.short	0x0000


	//----- nvinfo : EIATTR_MAXREG_COUNT
	.align		4
        /*003c*/ 	.byte	0x03, 0x1b
        /*003e*/ 	.short	0x00ff


	//----- nvinfo : EIATTR_MERCURY_ISA_VERSION
	.align		4
        /*0040*/ 	.byte	0x03, 0x5f
        /*0042*/ 	.short	0x0101


	//----- nvinfo : EIATTR_VRC_CTA_INIT_COUNT
	.align		4
        /*0044*/ 	.byte	0x02, 0x4a
	.zero		1
	.zero		1


	//----- nvinfo : EIATTR_EXIT_INSTR_OFFSETS
	.align		4
        /*0048*/ 	.byte	0x04, 0x1c
        /*004a*/ 	.short	(.L_30 - .L_29)


	//   ....[0]....
.L_29:
        /*004c*/ 	.word	0x000000b0


	//   ....[1]....
        /*0050*/ 	.word	0x00000d50


	//----- nvinfo : EIATTR_CRS_STACK_SIZE
	.align		4
.L_30:
        /*0054*/ 	.byte	0x04, 0x1e
        /*0056*/ 	.short	(.L_32 - .L_31)
.L_31:
        /*0058*/ 	.word	0x00000000


	//----- nvinfo : EIATTR_CBANK_PARAM_SIZE
	.align		4
.L_32:
        /*005c*/ 	.byte	0x03, 0x19
        /*005e*/ 	.short	0x0010


	//----- nvinfo : EIATTR_PARAM_CBANK
	.align		4
        /*0060*/ 	.byte	0x04, 0x0a
        /*0062*/ 	.short	(.L_34 - .L_33)
	.align		4
.L_33:
        /*0064*/ 	.word	index@(.nv.constant0._Z15calculateForcesPffi)
        /*0068*/ 	.short	0x0380
        /*006a*/ 	.short	0x0010


	//----- nvinfo : EIATTR_SW_WAR
	.align		4
.L_34:
        /*006c*/ 	.byte	0x04, 0x36
        /*006e*/ 	.short	(.L_36 - .L_35)
.L_35:
        /*0070*/ 	.word	0x00000008
.L_36:


//--------------------- .nv.callgraph             --------------------------
	.section	.nv.callgraph,"",@"SHT_CUDA_CALLGRAPH"
	.align	4
	.sectionentsize	8
	.align		4
        /*0000*/ 	.word	0x00000000
	.align		4
        /*0004*/ 	.word	0xffffffff
	.align		4
        /*0008*/ 	.word	0x00000000
	.align		4
        /*000c*/ 	.word	0xfffffffe
	.align		4
        /*0010*/ 	.word	0x00000000
	.align		4
        /*0014*/ 	.word	0xfffffffd
	.align		4
        /*0018*/ 	.word	0x00000000
	.align		4
        /*001c*/ 	.word	0xfffffffc


//--------------------- .nv.constant4             --------------------------
	.section	.nv.constant4,"a",@progbits
	.align	8
	.align		8
.nv.constant4:
        /*0000*/ 	.dword	precalc_xorwow_matrix
	.align		8
        /*0008*/ 	.dword	precalc_xorwow_offset_matrix
	.align		8
        /*0010*/ 	.dword	mrg32k3aM1
	.align		8
        /*0018*/ 	.dword	mrg32k3aM2
	.align		8
        /*0020*/ 	.dword	mrg32k3aM1SubSeq
	.align		8
        /*0028*/ 	.dword	mrg32k3aM2SubSeq
	.align		8
        /*0030*/ 	.dword	mrg32k3aM1Seq
	.align		8
        /*0038*/ 	.dword	mrg32k3aM2Seq


//--------------------- .nv.constant3             --------------------------
	.section	.nv.constant3,"a",@progbits
	.align	8
.nv.constant3:
	.type		__cr_lgamma_table,@object
	.size		__cr_lgamma_table,(.L_8 - __cr_lgamma_table)
__cr_lgamma_table:
        /*0000*/ 	.byte	0x00, 0x00, 0x00, 0x00, 0x00, 0x00, 0x00, 0x00, 0x00, 0x00, 0x00, 0x00, 0x00, 0x00, 0x00, 0x00
        /*0010*/ 	.byte	0xef, 0x39, 0xfa, 0xfe, 0x42, 0x2e, 0xe6, 0x3f, 0x02, 0x20, 0x2a, 0xfa, 0x0b, 0xab, 0xfc, 0x3f
        /*0020*/ 	.byte	0xf9, 0x2c, 0x92, 0x7c, 0xa7, 0x6c, 0x09, 0x40, 0xc9, 0x79, 0x44, 0x3c, 0x64, 0x26, 0x13, 0x40
        /*0030*/ 	.byte	0xca, 0x01, 0xcf, 0x3a, 0x27, 0x51, 0x1a, 0x40, 0x30, 0xcc, 0x2d, 0xf3, 0xe1, 0x0c, 0x21, 0x40
        /*0040*/ 	.byte	0x0d, 0xb7, 0xfc, 0x82, 0x8e, 0x35, 0x25, 0x40
.L_8:


//--------------------- .text._Z15calculateForcesPffi --------------------------
	.section	.text._Z15calculateForcesPffi,"ax",@progbits
	.align	128
        .global         _Z15calculateForcesPffi
        .type           _Z15calculateForcesPffi,@function
        .size           _Z15calculateForcesPffi,(.L_x_42 - _Z15calculateForcesPffi)
        .other          _Z15calculateForcesPffi,@"STO_CUDA_ENTRY STV_DEFAULT"
_Z15calculateForcesPffi:
.text._Z15calculateForcesPffi:
[----:B------:R-:W-:Y:S01]  /*0000*/  LDC R1, c[0x0][0x37c] ;  /* 0x0000df00ff017b82 */ /* 0x000fe20000000800 */
[----:B------:R-:W0:Y:S07]  /*0010*/  S2R R10, SR_TID.Y ;  /* 0x00000000000a7919 */ /* 0x000e2e0000002200 */
[----:B------:R-:W1:Y:S01]  /*0020*/  LDC R5, c[0x0][0x360] ;  /* 0x0000d800ff057b82 */ /* 0x000e620000000800 */
[----:B------:R-:W1:Y:S07]  /*0030*/  S2R R0, SR_TID.X ;  /* 0x0000000000007919 */ /* 0x000e6e0000002100 */
[----:B------:R-:W0:Y:S08]  /*0040*/  S2UR UR5, SR_CTAID.Y ;  /* 0x00000000000579c3 */ /* 0x000e300000002600 */
[----:B------:R-:W0:Y:S08]  /*0050*/  LDC R9, c[0x0][0x364] ;  /* 0x0000d900ff097b82 */ /* 0x000e300000000800 */
[----:B------:R-:W1:Y:S01]  /*0060*/  S2UR UR4, SR_CTAID.X ;  /* 0x00000000000479c3 */ /* 0x000e620000002500 */
[----:B0-----:R-:W-:-:S05]  /*0070*/  IMAD R10, R9, UR5, R10 ;  /* 0x00000005090a7c24 */ /* 0x001fca000f8e020a */
[----:B------:R-:W-:Y:S01]  /*0080*/  ISETP.GT.U32.AND P0, PT, R10, 0x270e, PT ;  /* 0x0000270e0a00780c */ /* 0x000fe20003f04070 */
[----:B-1----:R-:W-:-:S05]  /*0090*/  IMAD R5, R5, UR4, R0 ;  /* 0x0000000405057c24 */ /* 0x002fca000f8e0200 */
[----:B------:R-:W-:-:S13]  /*00a0*/  ISETP.GT.OR P0, PT, R5, 0x270e, P0 ;  /* 0x0000270e0500780c */ /* 0x000fda0000704670 */
[----:B------:R-:W-:Y:S05]  /*00b0*/  @P0 EXIT ;  /* 0x000000000000094d */ /* 0x000fea0003800000 */
[----:B------:R-:W0:Y:S01]  /*00c0*/  LDCU UR4, c[0x0][0x38c] ;  /* 0x00007180ff0477ac */ /* 0x000e220008000800 */
[----:B------:R-:W-:Y:S01]  /*00d0*/  CS2R R6, SRZ ;  /* 0x0000000000067805 */ /* 0x000fe2000001ff00 */
[----:B------:R-:W-:Y:S01]  /*00e0*/  IMAD.MOV.U32 R8, RZ, RZ, RZ ;  /* 0x000000ffff087224 */ /* 0x000fe200078e00ff */
[----:B------:R-:W1:Y:S01]  /*00f0*/  LDCU.64 UR6, c[0x0][0x358] ;  /* 0x00006b00ff0677ac */ /* 0x000e620008000a00 */
[----:B0-----:R-:W-:-:S09]  /*0100*/  UISETP.GE.AND UP0, UPT, UR4, 0x1, UPT ;  /* 0x000000010400788c */ /* 0x001fd2000bf06270 */
[----:B-1----:R-:W-:Y:S05]  /*0110*/  BRA.U !UP0, `(.L_x_0) ;  /* 0x0000000508f47547 */ /* 0x002fea000b800000 */
[----:B------:R-:W0:Y:S01]  /*0120*/  LDC.64 R12, c[0x0][0x380] ;  /* 0x0000e000ff0c7b82 */ /* 0x000e220000000a00 */
[----:B------:R-:W1:Y:S01]  /*0130*/  LDCU UR5, c[0x0][0x374] ;  /* 0x00006e80ff0577ac */ /* 0x000e620008000800 */
[C---:B------:R-:W-:Y:S01]  /*0140*/  IMAD R3, R5.reuse, 0x7, RZ ;  /* 0x0000000705037824 */ /* 0x040fe200078e02ff */
[----:B------:R-:W-:Y:S01]  /*0150*/  BSSY.RECONVERGENT B0, `(.L_x_0) ;  /* 0x0000079000007945 */ /* 0x000fe20003800200 */
[----:B------:R-:W-:Y:S01]  /*0160*/  IMAD.MOV.U32 R8, RZ, RZ, RZ ;  /* 0x000000ffff087224 */ /* 0x000fe200078e00ff */
[----:B------:R-:W-:Y:S01]  /*0170*/  UIADD3 UR4, UPT, UPT, -UR4, URZ, URZ ;  /* 0x000000ff04047290 */ /* 0x000fe2000fffe1ff */
[----:B------:R-:W-:Y:S01]  /*0180*/  CS2R R6, SRZ ;  /* 0x0000000000067805 */ /* 0x000fe2000001ff00 */
[----:B------:R-:W-:Y:S01]  /*0190*/  IMAD R28, R10, 0x7, RZ ;  /* 0x000000070a1c7824 */ /* 0x000fe200078e02ff */
[----:B------:R-:W-:-:S03]  /*01a0*/  IADD3 R30, PT, PT, R5, -R10, RZ ;  /* 0x8000000a051e7210 */ /* 0x000fc60007ffe0ff */
[----:B------:R-:W-:Y:S02]  /*01b0*/  IMAD.U32 R11, RZ, RZ, UR4 ;  /* 0x00000004ff0b7e24 */ /* 0x000fe4000f8e00ff */
[----:B-1----:R-:W-:Y:S02]  /*01c0*/  IMAD R9, R9, UR5, RZ ;  /* 0x0000000509097c24 */ /* 0x002fe4000f8e02ff */
[----:B0-----:R-:W-:-:S07]  /*01d0*/  IMAD.WIDE R12, R3, 0x4, R12 ;  /* 0x00000004030c7825 */ /* 0x001fce00078e020c */
.L_x_15:
[----:B------:R-:W-:-:S13]  /*01e0*/  ISETP.GT.AND P0, PT, R10, 0x270e, PT ;  /* 0x0000270e0a00780c */ /* 0x000fda0003f04270 */
[----:B------:R-:W-:Y:S05]  /*01f0*/  @P0 BRA `(.L_x_1) ;  /* 0x0000000400b80947 */ /* 0x000fea0003800000 */
[----:B------:R-:W-:Y:S01]  /*0200*/  ISETP.NE.AND P0, PT, R30, RZ, PT ;  /* 0x000000ff1e00720c */ /* 0x000fe20003f05270 */
[----:B------:R-:W-:-:S12]  /*0210*/  BSSY.RECONVERGENT B1, `(.L_x_2) ;  /* 0x0000066000017945 */ /* 0x000fd80003800200 */
[----:B------:R-:W-:Y:S05]  /*0220*/  @!P0 BRA `(.L_x_3) ;  /* 0x0000000400908947 */ /* 0x000fea0003800000 */
[----:B------:R-:W0:Y:S01]  /*0230*/  LDC.64 R14, c[0x0][0x380] ;  /* 0x0000e000ff0e7b82 */ /* 0x000e220000000a00 */
[----:B------:R-:W2:Y:S04]  /*0240*/  LDG.E R17, desc[UR6][R12.64+0x8] ;  /* 0x000008060c117981 */ /* 0x000ea8000c1e1900 */
[----:B------:R-:W3:Y:S04]  /*0250*/  LDG.E R3, desc[UR6][R12.64+0x4] ;  /* 0x000004060c037981 */ /* 0x000ee8000c1e1900 */
[----:B------:R-:W4:Y:S01]  /*0260*/  LDG.E R19, desc[UR6][R12.64+0xc] ;  /* 0x00000c060c137981 */ /* 0x000f22000c1e1900 */
[----:B0-----:R-:W-:-:S05]  /*0270*/  IMAD.WIDE R14, R28, 0x4, R14 ;  /* 0x000000041c0e7825 */ /* 0x001fca00078e020e */
[----:B------:R-:W2:Y:S04]  /*0280*/  LDG.E R0, desc[UR6][R14.64+0x8] ;  /* 0x000008060e007981 */ /* 0x000ea8000c1e1900 */
[----:B------:R-:W3:Y:S04]  /*0290*/  LDG.E R2, desc[UR6][R14.64+0x4] ;  /* 0x000004060e027981 */ /* 0x000ee8000c1e1900 */
[----:B------:R-:W4:Y:S01]  /*02a0*/  LDG.E R4, desc[UR6][R14.64+0xc] ;  /* 0x00000c060e047981 */ /* 0x000f22000c1e1900 */
[----:B------:R-:W-:Y:S01]  /*02b0*/  BSSY.RECONVERGENT B2, `(.L_x_4) ;  /* 0x0000012000027945 */ /* 0x000fe20003800200 */
[----:B--2---:R-:W-:Y:S01]  /*02c0*/  FADD R0, R0, -R17 ;  /* 0x8000001100007221 */ /* 0x004fe20000000000 */
[----:B---3--:R-:W-:-:S03]  /*02d0*/  FADD R2, R2, -R3 ;  /* 0x8000000302027221 */ /* 0x008fc60000000000 */
[----:B------:R-:W-:Y:S01]  /*02e0*/  FMUL R17, R0, R0 ;  /* 0x0000000000117220 */ /* 0x000fe20000400000 */
[----:B----4-:R-:W-:-:S03]  /*02f0*/  FADD R3, R4, -R19 ;  /* 0x8000001304037221 */ /* 0x010fc60000000000 */
[----:B------:R-:W-:-:S04]  /*0300*/  FFMA R4, R2, R2, R17 ;  /* 0x0000000202047223 */ /* 0x000fc80000000011 */
[----:B------:R-:W-:-:S04]  /*0310*/  FFMA R34, R3, R3, R4 ;  /* 0x0000000303227223 */ /* 0x000fc80000000004 */
[----:B------:R-:W-:Y:S01]  /*0320*/  VIADD R4, R34, 0xf3000000 ;  /* 0xf300000022047836 */ /* 0x000fe20000000000 */
[----:B------:R0:W1:Y:S04]  /*0330*/  MUFU.RSQ R17, R34 ;  /* 0x0000002200117308 */ /* 0x0000680000001400 */
[----:B------:R-:W-:-:S13]  /*0340*/  ISETP.GT.U32.AND P0, PT, R4, 0x727fffff, PT ;  /* 0x727fffff0400780c */ /* 0x000fda0003f04070 */
[----:B01----:R-:W-:Y:S05]  /*0350*/  @!P0 BRA `(.L_x_5) ;  /* 0x00000000000c8947 */ /* 0x003fea0003800000 */
[----:B------:R-:W-:-:S07]  /*0360*/  MOV R21, 0x380 ;  /* 0x0000038000157802 */ /* 0x000fce0000000f00 */
[----:B------:R-:W-:Y:S05]  /*0370*/  CALL.REL.NOINC `($__internal_1_$__cuda_sm20_sqrt_rn_f32_slowpath) ;  /* 0x0000000c00ec7944 */ /* 0x000fea0003c00000 */
[----:B------:R-:W-:Y:S05]  /*0380*/  BRA `(.L_x_6) ;  /* 0x0000000000107947 */ /* 0x000fea0003800000 */
.L_x_5:
[----:B------:R-:W-:Y:S01]  /*0390*/  FMUL.FTZ R29, R34, R17 ;  /* 0x00000011221d7220 */ /* 0x000fe20000410000 */
[----:B------:R-:W-:-:S03]  /*03a0*/  FMUL.FTZ R16, R17, 0.5 ;  /* 0x3f00000011107820 */ /* 0x000fc60000410000 */
[----:B------:R-:W-:-:S04]  /*03b0*/  FFMA R4, -R29, R29, R34 ;  /* 0x0000001d1d047223 */ /* 0x000fc80000000122 */
[----:B------:R-:W-:-:S07]  /*03c0*/  FFMA R29, R4, R16, R29 ;  /* 0x00000010041d7223 */ /* 0x000fce000000001d */
.L_x_6:
[----:B------:R-:W-:Y:S05]  /*03d0*/  BSYNC.RECONVERGENT B2 ;  /* 0x0000000000027941 */ /* 0x000fea0003800200 */
.L_x_4:
[----:B------:R-:W-:-:S13]  /*03e0*/  FSETP.GT.AND P0, PT, R29, 50, PT ;  /* 0x424800001d00780b */ /* 0x000fda0003f04000 */
[----:B------:R-:W-:Y:S05]  /*03f0*/  @!P0 BRA `(.L_x_3) ;  /* 0x00000004001c8947 */ /* 0x000fea0003800000 */
[----:B------:R-:W2:Y:S04]  /*0400*/  LDG.E R14, desc[UR6][R14.64] ;  /* 0x000000060e0e7981 */ /* 0x000ea8000c1e1900 */
[----:B------:R-:W3:Y:S01]  /*0410*/  LDG.E R21, desc[UR6][R12.64] ;  /* 0x000000060c157981 */ /* 0x000ee2000c1e1900 */
[----:B------:R-:W0:Y:S01]  /*0420*/  F2F.F64.F32 R34, R34 ;  /* 0x0000002200227310 */ /* 0x000e220000201800 */
[----:B------:R-:W-:Y:S01]  /*0430*/  HFMA2 R16, -RZ, RZ, 0, 5.9604644775390625e-08 ;  /* 0x00000001ff107431 */ /* 0x000fe200000001ff */
[----:B------:R-:W-:Y:S06]  /*0440*/  BSSY.RECONVERGENT B2, `(.L_x_7) ;  /* 0x0000015000027945 */ /* 0x000fec0003800200 */
[----:B0-----:R-:W0:Y:S02]  /*0450*/  MUFU.RCP64H R17, R35 ;  /* 0x0000002300117308 */ /* 0x001e240000001800 */
[----:B0-----:R-:W-:-:S08]  /*0460*/  DFMA R18, -R34, R16, 1 ;  /* 0x3ff000002212742b */ /* 0x001fd00000000110 */
[----:B------:R-:W-:-:S08]  /*0470*/  DFMA R18, R18, R18, R18 ;  /* 0x000000121212722b */ /* 0x000fd00000000012 */
[----:B------:R-:W-:Y:S01]  /*0480*/  DFMA R16, R16, R18, R16 ;  /* 0x000000121010722b */ /* 0x000fe20000000010 */
[----:B--2---:R-:W-:-:S04]  /*0490*/  FMUL R4, R14, -200 ;  /* 0xc34800000e047820 */ /* 0x004fc80000400000 */
[----:B---3--:R-:W-:-:S03]  /*04a0*/  FMUL R4, R4, R21 ;  /* 0x0000001504047220 */ /* 0x008fc60000400000 */
[----:B------:R-:W-:Y:S01]  /*04b0*/  DFMA R20, -R34, R16, 1 ;  /* 0x3ff000002214742b */ /* 0x000fe20000000110 */
[----:B------:R-:W0:Y:S07]  /*04c0*/  F2F.F64.F32 R18, R4 ;  /* 0x0000000400127310 */ /* 0x000e2e0000201800 */
[----:B------:R-:W-:-:S08]  /*04d0*/  DFMA R20, R16, R20, R16 ;  /* 0x000000141014722b */ /* 0x000fd00000000010 */
[----:B0-----:R-:W-:Y:S01]  /*04e0*/  DMUL R14, R18, R20 ;  /* 0x00000014120e7228 */ /* 0x001fe20000000000 */
[----:B------:R-:W-:-:S07]  /*04f0*/  FSETP.GEU.AND P1, PT, |R19|, 6.5827683646048100446e-37, PT ;  /* 0x036000001300780b */ /* 0x000fce0003f2e200 */
[----:B------:R-:W-:-:S08]  /*0500*/  DFMA R16, -R34, R14, R18 ;  /* 0x0000000e2210722b */ /* 0x000fd00000000112 */
[----:B------:R-:W-:-:S10]  /*0510*/  DFMA R14, R20, R16, R14 ;  /* 0x00000010140e722b */ /* 0x000fd4000000000e */
[----:B------:R-:W-:-:S05]  /*0520*/  FFMA R16, RZ, R35, R15 ;  /* 0x00000023ff107223 */ /* 0x000fca000000000f */
[----:B------:R-:W-:-:S13]  /*0530*/  FSETP.GT.AND P0, PT, |R16|, 1.469367938527859385e-39, PT ;  /* 0x001000001000780b */ /* 0x000fda0003f04200 */
[----:B------:R-:W-:Y:S05]  /*0540*/  @P0 BRA P1, `(.L_x_8) ;  /* 0x0000000000100947 */ /* 0x000fea0000800000 */
[----:B------:R-:W-:-:S07]  /*0550*/  MOV R4, 0x570 ;  /* 0x0000057000047802 */ /* 0x000fce0000000f00 */
[----:B------:R-:W-:Y:S05]  /*0560*/  CALL.REL.NOINC `($__internal_0_$__cuda_sm20_div_rn_f64_full) ;  /* 0x0000000400fc7944 */ /* 0x000fea0003c00000 */
[----:B------:R-:W-:Y:S02]  /*0570*/  IMAD.MOV.U32 R14, RZ, RZ, R22 ;  /* 0x000000ffff0e7224 */ /* 0x000fe400078e0016 */
[----:B------:R-:W-:-:S07]  /*0580*/  IMAD.MOV.U32 R15, RZ, RZ, R23 ;  /* 0x000000ffff0f7224 */ /* 0x000fce00078e0017 */
.L_x_8:
[----:B------:R-:W-:Y:S05]  /*0590*/  BSYNC.RECONVERGENT B2 ;  /* 0x0000000000027941 */ /* 0x000fea0003800200 */
.L_x_7:
[----:B------:R-:W0:Y:S01]  /*05a0*/  MUFU.RCP R16, R29 ;  /* 0x0000001d00107308 */ /* 0x000e220000001000 */
[----:B------:R-:W-:Y:S07]  /*05b0*/  BSSY.RECONVERGENT B2, `(.L_x_9) ;  /* 0x000000c000027945 */ /* 0x000fee0003800200 */
[----:B------:R-:W1:Y:S08]  /*05c0*/  FCHK P0, R2, R29 ;  /* 0x0000001d02007302 */ /* 0x000e700000000000 */
[----:B------:R2:W3:Y:S01]  /*05d0*/  F2F.F32.F64 R4, R14 ;  /* 0x0000000e00047310 */ /* 0x0004e20000301000 */
[----:B0-----:R-:W-:-:S04]  /*05e0*/  FFMA R17, R16, -R29, 1 ;  /* 0x3f80000010117423 */ /* 0x001fc8000000081d */
[----:B------:R-:W-:-:S04]  /*05f0*/  FFMA R17, R16, R17, R16 ;  /* 0x0000001110117223 */ /* 0x000fc80000000010 */
[----:B------:R-:W-:-:S04]  /*0600*/  FFMA R16, R2, R17, RZ ;  /* 0x0000001102107223 */ /* 0x000fc800000000ff */
[----:B------:R-:W-:-:S04]  /*0610*/  FFMA R18, R16, -R29, R2 ;  /* 0x8000001d10127223 */ /* 0x000fc80000000002 */
[----:B------:R-:W-:Y:S01]  /*0620*/  FFMA R16, R17, R18, R16 ;  /* 0x0000001211107223 */ /* 0x000fe20000000010 */
[----:B-123--:R-:W-:Y:S06]  /*0630*/  @!P0 BRA `(.L_x_10) ;  /* 0x00000000000c8947 */ /* 0x00efec0003800000 */
[----:B------:R-:W-:-:S07]  /*0640*/  MOV R14, 0x660 ;  /* 0x00000660000e7802 */ /* 0x000fce0000000f00 */
[----:B------:R-:W-:Y:S05]  /*0650*/  CALL.REL.NOINC `($__internal_2_$__cuda_sm3x_div_rn_noftz_f32_slowpath) ;  /* 0x0000000c00947944 */ /* 0x000fea0003c00000 */
[----:B------:R-:W-:-:S07]  /*0660*/  MOV R16, R2 ;  /* 0x0000000200107202 */ /* 0x000fce0000000f00 */
.L_x_10:
[----:B------:R-:W-:Y:S05]  /*0670*/  BSYNC.RECONVERGENT B2 ;  /* 0x0000000000027941 */ /* 0x000fea0003800200 */
.L_x_9:
[----:B------:R-:W0:Y:S01]  /*0680*/  MUFU.RCP R2, R29 ;  /* 0x0000001d00027308 */ /* 0x000e220000001000 */
[----:B------:R-:W-:Y:S07]  /*0690*/  BSSY.RECONVERGENT B2, `(.L_x_11) ;  /* 0x000000c000027945 */ /* 0x000fee0003800200 */
[----:B------:R-:W1:Y:S01]  /*06a0*/  FCHK P0, R0, R29 ;  /* 0x0000001d00007302 */ /* 0x000e620000000000 */
[----:B0-----:R-:W-:-:S04]  /*06b0*/  FFMA R15, R2, -R29, 1 ;  /* 0x3f800000020f7423 */ /* 0x001fc8000000081d */
[----:B------:R-:W-:-:S04]  /*06c0*/  FFMA R14, R2, R15, R2 ;  /* 0x0000000f020e7223 */ /* 0x000fc80000000002 */
[----:B------:R-:W-:-:S04]  /*06d0*/  FFMA R17, R0, R14, RZ ;  /* 0x0000000e00117223 */ /* 0x000fc800000000ff */
[----:B------:R-:W-:-:S04]  /*06e0*/  FFMA R2, R17, -R29, R0 ;  /* 0x8000001d11027223 */ /* 0x000fc80000000000 */
[----:B------:R-:W-:Y:S01]  /*06f0*/  FFMA R17, R14, R2, R17 ;  /* 0x000000020e117223 */ /* 0x000fe20000000011 */
[----:B-1----:R-:W-:Y:S06]  /*0700*/  @!P0 BRA `(.L_x_12) ;  /* 0x0000000000108947 */ /* 0x002fec0003800000 */
[----:B------:R-:W-:Y:S01]  /*0710*/  IMAD.MOV.U32 R2, RZ, RZ, R0 ;  /* 0x000000ffff027224 */ /* 0x000fe200078e0000 */
[----:B------:R-:W-:-:S07]  /*0720*/  MOV R14, 0x740 ;  /* 0x00000740000e7802 */ /* 0x000fce0000000f00 */
[----:B------:R-:W-:Y:S05]  /*0730*/  CALL.REL.NOINC `($__internal_2_$__cuda_sm3x_div_rn_noftz_f32_slowpath) ;  /* 0x0000000c005c7944 */ /* 0x000fea0003c00000 */
[----:B------:R-:W-:-:S07]  /*0740*/  IMAD.MOV.U32 R17, RZ, RZ, R2 ;  /* 0x000000ffff117224 */ /* 0x000fce00078e0002 */
.L_x_12:
[----:B------:R-:W-:Y:S05]  /*0750*/  BSYNC.RECONVERGENT B2 ;  /* 0x0000000000027941 */ /* 0x000fea0003800200 */
.L_x_11:
        /* <DEDUP_REMOVED lines=9> */
[----:B------:R-:W-:Y:S02]  /*07f0*/  MOV R2, R3 ;  /* 0x0000000300027202 */ /* 0x000fe40000000f00 */
[----:B------:R-:W-:-:S07]  /*0800*/  MOV R14, 0x820 ;  /* 0x00000820000e7802 */ /* 0x000fce0000000f00 */
[----:B------:R-:W-:Y:S05]  /*0810*/  CALL.REL.NOINC `($__internal_2_$__cuda_sm3x_div_rn_noftz_f32_slowpath) ;  /* 0x0000000c00247944 */ /* 0x000fea0003c00000 */
[----:B------:R-:W-:-:S07]  /*0820*/  IMAD.MOV.U32 R15, RZ, RZ, R2 ;  /* 0x000000ffff0f7224 */ /* 0x000fce00078e0002 */
.L_x_14:
[----:B------:R-:W-:Y:S05]  /*0830*/  BSYNC.RECONVERGENT B2 ;  /* 0x0000000000027941 */ /* 0x000fea0003800200 */
.L_x_13:
[C---:B------:R-:W-:Y:S01]  /*0840*/  FFMA R7, R4.reuse, R16, R7 ;  /* 0x0000001004077223 */ /* 0x040fe20000000007 */
[C---:B------:R-:W-:Y:S01]  /*0850*/  FFMA R6, R4.reuse, R17, R6 ;  /* 0x0000001104067223 */ /* 0x040fe20000000006 */
[----:B------:R-:W-:-:S07]  /*0860*/  FFMA R8, R4, R15, R8 ;  /* 0x0000000f04087223 */ /* 0x000fce0000000008 */
.L_x_3:
[----:B------:R-:W-:Y:S05]  /*0870*/  BSYNC.RECONVERGENT B1 ;  /* 0x0000000000017941 */ /* 0x000fea0003800200 */
.L_x_2:
[----:B------:R-:W-:Y:S01]  /*0880*/  VIADD R11, R11, 0x1 ;  /* 0x000000010b0b7836 */ /* 0x000fe20000000000 */
[C---:B------:R-:W-:Y:S01]  /*0890*/  IADD3 R30, PT, PT, -R9.reuse, R30, RZ ;  /* 0x0000001e091e7210 */ /* 0x040fe20007ffe1ff */
[C---:B------:R-:W-:Y:S02]  /*08a0*/  IMAD R28, R9.reuse, 0x7, R28 ;  /* 0x00000007091c7824 */ /* 0x040fe400078e021c */
[----:B------:R-:W-:Y:S01]  /*08b0*/  IMAD.IADD R10, R9, 0x1, R10 ;  /* 0x00000001090a7824 */ /* 0x000fe200078e020a */
[----:B------:R-:W-:-:S13]  /*08c0*/  ISETP.NE.AND P0, PT, R11, RZ, PT ;  /* 0x000000ff0b00720c */ /* 0x000fda0003f05270 */
[----:B------:R-:W-:Y:S05]  /*08d0*/  @P0 BRA `(.L_x_15) ;  /* 0xfffffff800400947 */ /* 0x000fea000383ffff */
.L_x_1:
[----:B------:R-:W-:Y:S05]  /*08e0*/  BSYNC.RECONVERGENT B0 ;  /* 0x0000000000007941 */ /* 0x000fea0003800200 */
.L_x_0:
[----:B------:R-:W0:Y:S01]  /*08f0*/  LDC.64 R2, c[0x0][0x380] ;  /* 0x0000e000ff027b82 */ /* 0x000e220000000a00 */
[----:B------:R-:W-:Y:S01]  /*0900*/  IMAD R5, R5, 0x7, RZ ;  /* 0x0000000705057824 */ /* 0x000fe200078e02ff */
[----:B------:R-:W1:Y:S03]  /*0910*/  LDCU UR4, c[0x0][0x388] ;  /* 0x00007100ff0477ac */ /* 0x000e660008000800 */
[----:B0-----:R-:W-:-:S05]  /*0920*/  IMAD.WIDE R4, R5, 0x4, R2 ;  /* 0x0000000405047825 */ /* 0x001fca00078e0202 */
[----:B------:R-:W2:Y:S01]  /*0930*/  LDG.E R29, desc[UR6][R4.64] ;  /* 0x00000006041d7981 */ /* 0x000ea2000c1e1900 */
[----:B-1----:R-:W-:Y:S01]  /*0940*/  FMUL R2, R7, UR4 ;  /* 0x0000000407027c20 */ /* 0x002fe20008400000 */
[----:B------:R-:W-:Y:S01]  /*0950*/  BSSY.RECONVERGENT B0, `(.L_x_16) ;  /* 0x000000c000007945 */ /* 0x000fe20003800200 */
[----:B--2---:R-:W0:Y:S08]  /*0960*/  MUFU.RCP R0, R29 ;  /* 0x0000001d00007308 */ /* 0x004e300000001000 */
[----:B------:R-:W1:Y:S01]  /*0970*/  FCHK P0, R2, R29 ;  /* 0x0000001d02007302 */ /* 0x000e620000000000 */
[----:B0-----:R-:W-:-:S04]  /*0980*/  FFMA R3, -R29, R0, 1 ;  /* 0x3f8000001d037423 */ /* 0x001fc80000000100 */
[----:B------:R-:W-:-:S04]  /*0990*/  FFMA R3, R0, R3, R0 ;  /* 0x0000000300037223 */ /* 0x000fc80000000000 */
[----:B------:R-:W-:-:S04]  /*09a0*/  FFMA R0, R2, R3, RZ ;  /* 0x0000000302007223 */ /* 0x000fc800000000ff */
[----:B------:R-:W-:-:S04]  /*09b0*/  FFMA R7, -R29, R0, R2 ;  /* 0x000000001d077223 */ /* 0x000fc80000000102 */
[----:B------:R-:W-:Y:S01]  /*09c0*/  FFMA R3, R3, R7, R0 ;  /* 0x0000000703037223 */ /* 0x000fe20000000000 */
[----:B-1----:R-:W-:Y:S06]  /*09d0*/  @!P0 BRA `(.L_x_17) ;  /* 0x00000000000c8947 */ /* 0x002fec0003800000 */
[----:B------:R-:W-:-:S07]  /*09e0*/  MOV R14, 0xa00 ;  /* 0x00000a00000e7802 */ /* 0x000fce0000000f00 */
[----:B------:R-:W-:Y:S05]  /*09f0*/  CALL.REL.NOINC `($__internal_2_$__cuda_sm3x_div_rn_noftz_f32_slowpath) ;  /* 0x0000000800ac7944 */ /* 0x000fea0003c00000 */
[----:B------:R-:W-:-:S07]  /*0a00*/  IMAD.MOV.U32 R3, RZ, RZ, R2 ;  /* 0x000000ffff037224 */ /* 0x000fce00078e0002 */
.L_x_17:
[----:B------:R-:W-:Y:S05]  /*0a10*/  BSYNC.RECONVERGENT B0 ;  /* 0x0000000000007941 */ /* 0x000fea0003800200 */
.L_x_16:
[----:B------:R-:W2:Y:S01]  /*0a20*/  LDG.E R0, desc[UR6][R4.64+0x10] ;  /* 0x0000100604007981 */ /* 0x000ea2000c1e1900 */
[----:B------:R-:W0:Y:S01]  /*0a30*/  LDCU UR4, c[0x0][0x388] ;  /* 0x00007100ff0477ac */ /* 0x000e220008000800 */
[----:B------:R-:W1:Y:S01]  /*0a40*/  MUFU.RCP R2, R29 ;  /* 0x0000001d00027308 */ /* 0x000e620000001000 */
[----:B------:R-:W-:Y:S01]  /*0a50*/  BSSY.RECONVERGENT B0, `(.L_x_18) ;  /* 0x000000f000007945 */ /* 0x000fe20003800200 */
[----:B0-----:R-:W-:Y:S01]  /*0a60*/  FMUL R6, R6, UR4 ;  /* 0x0000000406067c20 */ /* 0x001fe20008400000 */
[----:B-1----:R-:W-:-:S05]  /*0a70*/  FFMA R7, -R29, R2, 1 ;  /* 0x3f8000001d077423 */ /* 0x002fca0000000102 */
[----:B------:R-:W0:Y:S01]  /*0a80*/  FCHK P0, R6, R29 ;  /* 0x0000001d06007302 */ /* 0x000e220000000000 */
[----:B--2---:R-:W-:Y:S01]  /*0a90*/  FADD R3, R0, R3 ;  /* 0x0000000300037221 */ /* 0x004fe20000000000 */
[----:B------:R-:W-:-:S04]  /*0aa0*/  FFMA R0, R2, R7, R2 ;  /* 0x0000000702007223 */ /* 0x000fc80000000002 */
[----:B------:R1:W-:Y:S01]  /*0ab0*/  STG.E desc[UR6][R4.64+0x10], R3 ;  /* 0x0000100304007986 */ /* 0x0003e2000c101906 */
[----:B------:R-:W-:-:S04]  /*0ac0*/  FFMA R2, R0, R6, RZ ;  /* 0x0000000600027223 */ /* 0x000fc800000000ff */
[----:B------:R-:W-:-:S04]  /*0ad0*/  FFMA R7, -R29, R2, R6 ;  /* 0x000000021d077223 */ /* 0x000fc80000000106 */
[----:B------:R-:W-:Y:S01]  /*0ae0*/  FFMA R7, R0, R7, R2 ;  /* 0x0000000700077223 */ /* 0x000fe20000000002 */
[----:B0-----:R-:W-:Y:S06]  /*0af0*/  @!P0 BRA `(.L_x_19) ;  /* 0x0000000000108947 */ /* 0x001fec0003800000 */
[----:B------:R-:W-:Y:S02]  /*0b00*/  MOV R2, R6 ;  /* 0x0000000600027202 */ /* 0x000fe40000000f00 */
[----:B------:R-:W-:-:S07]  /*0b10*/  MOV R14, 0xb30 ;  /* 0x00000b30000e7802 */ /* 0x000fce0000000f00 */
[----:B-1----:R-:W-:Y:S05]  /*0b20*/  CALL.REL.NOINC `($__internal_2_$__cuda_sm3x_div_rn_noftz_f32_slowpath) ;  /* 0x0000000800607944 */ /* 0x002fea0003c00000 */
[----:B------:R-:W-:-:S07]  /*0b30*/  IMAD.MOV.U32 R7, RZ, RZ, R2 ;  /* 0x000000ffff077224 */ /* 0x000fce00078e0002 */
.L_x_19:
[----:B------:R-:W-:Y:S05]  /*0b40*/  BSYNC.RECONVERGENT B0 ;  /* 0x0000000000007941 */ /* 0x000fea0003800200 */
.L_x_18:
[----:B------:R-:W2:Y:S01]  /*0b50*/  LDG.E R0, desc[UR6][R4.64+0x14] ;  /* 0x0000140604007981 */ /* 0x000ea2000c1e1900 */
[----:B------:R-:W0:Y:S01]  /*0b60*/  LDCU UR4, c[0x0][0x388] ;  /* 0x00007100ff0477ac */ /* 0x000e220008000800 */
[----:B------:R-:W3:Y:S01]  /*0b70*/  MUFU.RCP R2, R29 ;  /* 0x0000001d00027308 */ /* 0x000ee20000001000 */
[----:B------:R-:W-:Y:S01]  /*0b80*/  BSSY.RECONVERGENT B0, `(.L_x_20) ;  /* 0x000000f000007945 */ /* 0x000fe20003800200 */
[----:B0-----:R-:W-:Y:S01]  /*0b90*/  FMUL R8, R8, UR4 ;  /* 0x0000000408087c20 */ /* 0x001fe20008400000 */
[----:B---3--:R-:W-:-:S05]  /*0ba0*/  FFMA R9, -R29, R2, 1 ;  /* 0x3f8000001d097423 */ /* 0x008fca0000000102 */
        /* <DEDUP_REMOVED lines=8> */
[----:B------:R-:W-:Y:S01]  /*0c30*/  IMAD.MOV.U32 R2, RZ, RZ, R8 ;  /* 0x000000ffff027224 */ /* 0x000fe200078e0008 */
[----:B------:R-:W-:-:S07]  /*0c40*/  MOV R14, 0xc60 ;  /* 0x00000c60000e7802 */ /* 0x000fce0000000f00 */
[----:B-12---:R-:W-:Y:S05]  /*0c50*/  CALL.REL.NOINC `($__internal_2_$__cuda_sm3x_div_rn_noftz_f32_slowpath) ;  /* 0x0000000800147944 */ /* 0x006fea0003c00000 */
[----:B------:R-:W-:-:S07]  /*0c60*/  MOV R0, R2 ;  /* 0x0000000200007202 */ /* 0x000fce0000000f00 */
.L_x_21:
[----:B------:R-:W-:Y:S05]  /*0c70*/  BSYNC.RECONVERGENT B0 ;  /* 0x0000000000007941 */ /* 0x000fea0003800200 */
.L_x_20:
[----:B------:R-:W3:Y:S01]  /*0c80*/  LDG.E R9, desc[UR6][R4.64+0x18] ;  /* 0x0000180604097981 */ /* 0x000ee2000c1e1900 */
[----:B------:R-:W1:Y:S03]  /*0c90*/  LDCU UR4, c[0x0][0x388] ;  /* 0x00007100ff0477ac */ /* 0x000e660008000800 */
[----:B------:R-:W1:Y:S04]  /*0ca0*/  LDG.E R2, desc[UR6][R4.64+0x4] ;  /* 0x0000040604027981 */ /* 0x000e68000c1e1900 */
[----:B------:R-:W2:Y:S04]  /*0cb0*/  LDG.E R6, desc[UR6][R4.64+0x8] ;  /* 0x0000080604067981 */ /* 0x000ea8000c1e1900 */
[----:B------:R-:W4:Y:S01]  /*0cc0*/  LDG.E R8, desc[UR6][R4.64+0xc] ;  /* 0x00000c0604087981 */ /* 0x000f22000c1e1900 */
[----:B---3--:R-:W-:Y:S01]  /*0cd0*/  FADD R9, R9, R0 ;  /* 0x0000000009097221 */ /* 0x008fe20000000000 */
[----:B-1----:R-:W-:-:S04]  /*0ce0*/  FFMA R3, R3, UR4, R2 ;  /* 0x0000000403037c23 */ /* 0x002fc80008000002 */
[----:B------:R-:W-:Y:S01]  /*0cf0*/  STG.E desc[UR6][R4.64+0x18], R9 ;  /* 0x0000180904007986 */ /* 0x000fe2000c101906 */
[----:B--2---:R-:W-:-:S03]  /*0d00*/  FFMA R7, R7, UR4, R6 ;  /* 0x0000000407077c23 */ /* 0x004fc60008000006 */
[----:B------:R-:W-:Y:S01]  /*0d10*/  STG.E desc[UR6][R4.64+0x4], R3 ;  /* 0x0000040304007986 */ /* 0x000fe2000c101906 */
[----:B----4-:R-:W-:-:S03]  /*0d20*/  FFMA R11, R9, UR4, R8 ;  /* 0x00000004090b7c23 */ /* 0x010fc60008000008 */
[----:B------:R-:W-:Y:S04]  /*0d30*/  STG.E desc[UR6][R4.64+0x8], R7 ;  /* 0x0000080704007986 */ /* 0x000fe8000c101906 */
[----:B------:R-:W-:Y:S01]  /*0d40*/  STG.E desc[UR6][R4.64+0xc], R11 ;  /* 0x00000c0b04007986 */ /* 0x000fe2000c101906 */
[----:B------:R-:W-:Y:S05]  /*0d50*/  EXIT ;  /* 0x000000000000794d */ /* 0x000fea0003800000 */
        .weak           $__internal_0_$__cuda_sm20_div_rn_f64_full
        .type           $__internal_0_$__cuda_sm20_div_rn_f64_full,@function
        .size           $__internal_0_$__cuda_sm20_div_rn_f64_full,($__internal_1_$__cuda_sm20_sqrt_rn_f32_slowpath - $__internal_0_$__cuda_sm20_div_rn_f64_full)
$__internal_0_$__cuda_sm20_div_rn_f64_full:
[C---:B------:R-:W-:Y:S01]  /*0d60*/  FSETP.GEU.AND P0, PT, |R35|.reuse, 1.469367938527859385e-39, PT ;  /* 0x001000002300780b */ /* 0x040fe20003f0e200 */
[----:B------:R-:W-:Y:S01]  /*0d70*/  IMAD.MOV.U32 R16, RZ, RZ, R34 ;  /* 0x000000ffff107224 */ /* 0x000fe200078e0022 */
[----:B------:R-:W-:Y:S01]  /*0d80*/  LOP3.LUT R14, R35, 0x800fffff, RZ, 0xc0, !PT ;  /* 0x800fffff230e7812 */ /* 0x000fe200078ec0ff */
[----:B------:R-:W-:Y:S01]  /*0d90*/  IMAD.MOV.U32 R17, RZ, RZ, R35 ;  /* 0x000000ffff117224 */ /* 0x000fe200078e0023 */
[C---:B------:R-:W-:Y:S01]  /*0da0*/  FSETP.GEU.AND P2, PT, |R19|.reuse, 1.469367938527859385e-39, PT ;  /* 0x001000001300780b */ /* 0x040fe20003f4e200 */
[----:B------:R-:W-:Y:S01]  /*0db0*/  IMAD.MOV.U32 R20, RZ, RZ, 0x1 ;  /* 0x00000001ff147424 */ /* 0x000fe200078e00ff */
[----:B------:R-:W-:Y:S01]  /*0dc0*/  LOP3.LUT R15, R14, 0x3ff00000, RZ, 0xfc, !PT ;  /* 0x3ff000000e0f7812 */ /* 0x000fe200078efcff */
[----:B------:R-:W-:Y:S01]  /*0dd0*/  IMAD.MOV.U32 R32, RZ, RZ, 0x1ca00000 ;  /* 0x1ca00000ff207424 */ /* 0x000fe200078e00ff */
[----:B------:R-:W-:Y:S01]  /*0de0*/  MOV R14, R34 ;  /* 0x00000022000e7202 */ /* 0x000fe20000000f00 */
[----:B------:R-:W-:Y:S01]  /*0df0*/  BSSY.RECONVERGENT B3, `(.L_x_22) ;  /* 0x0000050000037945 */ /* 0x000fe20003800200 */
[----:B------:R-:W-:-:S02]  /*0e00*/  LOP3.LUT R31, R19, 0x7ff00000, RZ, 0xc0, !PT ;  /* 0x7ff00000131f7812 */ /* 0x000fc400078ec0ff */
[----:B------:R-:W-:Y:S01]  /*0e10*/  LOP3.LUT R34, R35, 0x7ff00000, RZ, 0xc0, !PT ;  /* 0x7ff0000023227812 */ /* 0x000fe200078ec0ff */
[----:B------:R-:W-:-:S03]  /*0e20*/  @!P0 DMUL R14, R16, 8.98846567431157953865e+307 ;  /* 0x7fe00000100e8828 */ /* 0x000fc60000000000 */
[----:B------:R-:W-:Y:S02]  /*0e30*/  ISETP.GE.U32.AND P1, PT, R31, R34, PT ;  /* 0x000000221f00720c */ /* 0x000fe40003f26070 */
[----:B------:R-:W-:Y:S01]  /*0e40*/  @!P2 LOP3.LUT R24, R17, 0x7ff00000, RZ, 0xc0, !PT ;  /* 0x7ff000001118a812 */ /* 0x000fe200078ec0ff */
[----:B------:R-:W0:Y:S03]  /*0e50*/  MUFU.RCP64H R21, R15 ;  /* 0x0000000f00157308 */ /* 0x000e260000001800 */
[----:B------:R-:W-:Y:S02]  /*0e60*/  @!P2 ISETP.GE.U32.AND P3, PT, R31, R24, PT ;  /* 0x000000181f00a20c */ /* 0x000fe40003f66070 */
[----:B------:R-:W-:Y:S02]  /*0e70*/  @!P0 LOP3.LUT R34, R15, 0x7ff00000, RZ, 0xc0, !PT ;  /* 0x7ff000000f228812 */ /* 0x000fe400078ec0ff */
[----:B------:R-:W-:-:S04]  /*0e80*/  @!P2 SEL R25, R32, 0x63400000, !P3 ;  /* 0x634000002019a807 */ /* 0x000fc80005800000 */
[----:B------:R-:W-:-:S04]  /*0e90*/  @!P2 LOP3.LUT R26, R25, 0x80000000, R19, 0xf8, !PT ;  /* 0x80000000191aa812 */ /* 0x000fc800078ef813 */
[----:B------:R-:W-:Y:S01]  /*0ea0*/  @!P2 LOP3.LUT R27, R26, 0x100000, RZ, 0xfc, !PT ;  /* 0x001000001a1ba812 */ /* 0x000fe200078efcff */
[----:B------:R-:W-:Y:S01]  /*0eb0*/  @!P2 IMAD.MOV.U32 R26, RZ, RZ, RZ ;  /* 0x000000ffff1aa224 */ /* 0x000fe200078e00ff */
[----:B0-----:R-:W-:-:S08]  /*0ec0*/  DFMA R22, R20, -R14, 1 ;  /* 0x3ff000001416742b */ /* 0x001fd0000000080e */
[----:B------:R-:W-:-:S08]  /*0ed0*/  DFMA R22, R22, R22, R22 ;  /* 0x000000161616722b */ /* 0x000fd00000000016 */
[----:B------:R-:W-:Y:S01]  /*0ee0*/  DFMA R22, R20, R22, R20 ;  /* 0x000000161416722b */ /* 0x000fe20000000014 */
[----:B------:R-:W-:Y:S02]  /*0ef0*/  SEL R21, R32, 0x63400000, !P1 ;  /* 0x6340000020157807 */ /* 0x000fe40004800000 */
[----:B------:R-:W-:Y:S02]  /*0f00*/  MOV R20, R18 ;  /* 0x0000001200147202 */ /* 0x000fe40000000f00 */
[----:B------:R-:W-:-:S03]  /*0f10*/  LOP3.LUT R21, R21, 0x800fffff, R19, 0xf8, !PT ;  /* 0x800fffff15157812 */ /* 0x000fc600078ef813 */
[----:B------:R-:W-:-:S03]  /*0f20*/  DFMA R24, R22, -R14, 1 ;  /* 0x3ff000001618742b */ /* 0x000fc6000000080e */
[----:B------:R-:W-:-:S05]  /*0f30*/  @!P2 DFMA R20, R20, 2, -R26 ;  /* 0x400000001414a82b */ /* 0x000fca000000081a */
[----:B------:R-:W-:-:S08]  /*0f40*/  DFMA R22, R22, R24, R22 ;  /* 0x000000181616722b */ /* 0x000fd00000000016 */
[----:B------:R-:W-:-:S08]  /*0f50*/  DMUL R24, R22, R20 ;  /* 0x0000001416187228 */ /* 0x000fd00000000000 */
[----:B------:R-:W-:-:S08]  /*0f60*/  DFMA R26, R24, -R14, R20 ;  /* 0x8000000e181a722b */ /* 0x000fd00000000014 */
[----:B------:R-:W-:Y:S01]  /*0f70*/  DFMA R26, R22, R26, R24 ;  /* 0x0000001a161a722b */ /* 0x000fe20000000018 */
[----:B------:R-:W-:Y:S01]  /*0f80*/  IMAD.MOV.U32 R25, RZ, RZ, R31 ;  /* 0x000000ffff197224 */ /* 0x000fe200078e001f */
[----:B------:R-:W-:Y:S01]  /*0f90*/  @!P2 LOP3.LUT R25, R21, 0x7ff00000, RZ, 0xc0, !PT ;  /* 0x7ff000001519a812 */ /* 0x000fe200078ec0ff */
[----:B------:R-:W-:-:S03]  /*0fa0*/  VIADD R23, R34, 0xffffffff ;  /* 0xffffffff22177836 */ /* 0x000fc60000000000 */
[----:B------:R-:W-:-:S04]  /*0fb0*/  IADD3 R22, PT, PT, R25, -0x1, RZ ;  /* 0xffffffff19167810 */ /* 0x000fc80007ffe0ff */
[----:B------:R-:W-:-:S04]  /*0fc0*/  ISETP.GT.U32.AND P0, PT, R22, 0x7feffffe, PT ;  /* 0x7feffffe1600780c */ /* 0x000fc80003f04070 */
[----:B------:R-:W-:-:S13]  /*0fd0*/  ISETP.GT.U32.OR P0, PT, R23, 0x7feffffe, P0 ;  /* 0x7feffffe1700780c */ /* 0x000fda0000704470 */
[----:B------:R-:W-:Y:S05]  /*0fe0*/  @P0 BRA `(.L_x_23) ;  /* 0x00000000006c0947 */ /* 0x000fea0003800000 */
[----:B------:R-:W-:-:S04]  /*0ff0*/  LOP3.LUT R22, R17, 0x7ff00000, RZ, 0xc0, !PT ;  /* 0x7ff0000011167812 */ /* 0x000fc800078ec0ff */
[CC--:B------:R-:W-:Y:S02]  /*1000*/  VIADDMNMX R18, R31.reuse, -R22.reuse, 0xb9600000, !PT ;  /* 0xb96000001f127446 */ /* 0x0c0fe40007800916 */
[----:B------:R-:W-:Y:S02]  /*1010*/  ISETP.GE.U32.AND P0, PT, R31, R22, PT ;  /* 0x000000161f00720c */ /* 0x000fe40003f06070 */
[----:B------:R-:W-:Y:S02]  /*1020*/  VIMNMX R18, PT, PT, R18, 0x46a00000, PT ;  /* 0x46a0000012127848 */ /* 0x000fe40003fe0100 */
[----:B------:R-:W-:-:S05]  /*1030*/  SEL R19, R32, 0x63400000, !P0 ;  /* 0x6340000020137807 */ /* 0x000fca0004000000 */
[----:B------:R-:W-:Y:S02]  /*1040*/  IMAD.IADD R24, R18, 0x1, -R19 ;  /* 0x0000000112187824 */ /* 0x000fe400078e0a13 */
[----:B------:R-:W-:-:S03]  /*1050*/  IMAD.MOV.U32 R18, RZ, RZ, RZ ;  /* 0x000000ffff127224 */ /* 0x000fc600078e00ff */
[----:B------:R-:W-:-:S06]  /*1060*/  IADD3 R19, PT, PT, R24, 0x7fe00000, RZ ;  /* 0x7fe0000018137810 */ /* 0x000fcc0007ffe0ff */
[----:B------:R-:W-:-:S10]  /*1070*/  DMUL R22, R26, R18 ;  /* 0x000000121a167228 */ /* 0x000fd40000000000 */
[----:B------:R-:W-:-:S13]  /*1080*/  FSETP.GTU.AND P0, PT, |R23|, 1.469367938527859385e-39, PT ;  /* 0x001000001700780b */ /* 0x000fda0003f0c200 */
[----:B------:R-:W-:Y:S05]  /*1090*/  @P0 BRA `(.L_x_24) ;  /* 0x0000000000940947 */ /* 0x000fea0003800000 */
[----:B------:R-:W-:Y:S01]  /*10a0*/  DFMA R14, R26, -R14, R20 ;  /* 0x8000000e1a0e722b */ /* 0x000fe20000000014 */
[----:B------:R-:W-:-:S09]  /*10b0*/  IMAD.MOV.U32 R18, RZ, RZ, RZ ;  /* 0x000000ffff127224 */ /* 0x000fd200078e00ff */
[C---:B------:R-:W-:Y:S02]  /*10c0*/  FSETP.NEU.AND P0, PT, R15.reuse, RZ, PT ;  /* 0x000000ff0f00720b */ /* 0x040fe40003f0d000 */
[----:B------:R-:W-:-:S04]  /*10d0*/  LOP3.LUT R17, R15, 0x80000000, R17, 0x48, !PT ;  /* 0x800000000f117812 */ /* 0x000fc800078e4811 */
[----:B------:R-:W-:-:S07]  /*10e0*/  LOP3.LUT R19, R17, R19, RZ, 0xfc, !PT ;  /* 0x0000001311137212 */ /* 0x000fce00078efcff */
[----:B------:R-:W-:Y:S05]  /*10f0*/  @!P0 BRA `(.L_x_24) ;  /* 0x00000000007c8947 */ /* 0x000fea0003800000 */
[----:B------:R-:W-:Y:S01]  /*1100*/  IADD3 R15, PT, PT, -R24, RZ, RZ ;  /* 0x000000ff180f7210 */ /* 0x000fe20007ffe1ff */
[----:B------:R-:W-:Y:S01]  /*1110*/  IMAD.MOV.U32 R14, RZ, RZ, RZ ;  /* 0x000000ffff0e7224 */ /* 0x000fe200078e00ff */
[----:B------:R-:W-:-:S05]  /*1120*/  DMUL.RP R18, R26, R18 ;  /* 0x000000121a127228 */ /* 0x000fca0000008000 */
[----:B------:R-:W-:-:S05]  /*1130*/  DFMA R14, R22, -R14, R26 ;  /* 0x8000000e160e722b */ /* 0x000fca000000001a */
[----:B------:R-:W-:Y:S02]  /*1140*/  LOP3.LUT R17, R19, R17, RZ, 0x3c, !PT ;  /* 0x0000001113117212 */ /* 0x000fe400078e3cff */
[----:B------:R-:W-:-:S04]  /*1150*/  IADD3 R14, PT, PT, -R24, -0x43300000, RZ ;  /* 0xbcd00000180e7810 */ /* 0x000fc80007ffe1ff */
[----:B------:R-:W-:-:S04]  /*1160*/  FSETP.NEU.AND P0, PT, |R15|, R14, PT ;  /* 0x0000000e0f00720b */ /* 0x000fc80003f0d200 */
[----:B------:R-:W-:Y:S02]  /*1170*/  FSEL R22, R18, R22, !P0 ;  /* 0x0000001612167208 */ /* 0x000fe40004000000 */
[----:B------:R-:W-:Y:S01]  /*1180*/  FSEL R23, R17, R23, !P0 ;  /* 0x0000001711177208 */ /* 0x000fe20004000000 */
[----:B------:R-:W-:Y:S06]  /*1190*/  BRA `(.L_x_24) ;  /* 0x0000000000547947 */ /* 0x000fec0003800000 */
.L_x_23:
[----:B------:R-:W-:-:S14]  /*11a0*/  DSETP.NAN.AND P0, PT, R18, R18, PT ;  /* 0x000000121200722a */ /* 0x000fdc0003f08000 */
[----:B------:R-:W-:Y:S05]  /*11b0*/  @P0 BRA `(.L_x_25) ;  /* 0x0000000000440947 */ /* 0x000fea0003800000 */
[----:B------:R-:W-:-:S14]  /*11c0*/  DSETP.NAN.AND P0, PT, R16, R16, PT ;  /* 0x000000101000722a */ /* 0x000fdc0003f08000 */
[----:B------:R-:W-:Y:S05]  /*11d0*/  @P0 BRA `(.L_x_26) ;  /* 0x0000000000300947 */ /* 0x000fea0003800000 */
[----:B------:R-:W-:Y:S01]  /*11e0*/  ISETP.NE.AND P0, PT, R25, R34, PT ;  /* 0x000000221900720c */ /* 0x000fe20003f05270 */
[----:B------:R-:W-:Y:S01]  /*11f0*/  IMAD.MOV.U32 R22, RZ, RZ, 0x0 ;  /* 0x00000000ff167424 */ /* 0x000fe200078e00ff */
[----:B------:R-:W-:-:S11]  /*1200*/  MOV R23, 0xfff80000 ;  /* 0xfff8000000177802 */ /* 0x000fd60000000f00 */
[----:B------:R-:W-:Y:S05]  /*1210*/  @!P0 BRA `(.L_x_24) ;  /* 0x0000000000348947 */ /* 0x000fea0003800000 */
[----:B------:R-:W-:Y:S02]  /*1220*/  ISETP.NE.AND P0, PT, R25, 0x7ff00000, PT ;  /* 0x7ff000001900780c */ /* 0x000fe40003f05270 */
[----:B------:R-:W-:Y:S02]  /*1230*/  LOP3.LUT R23, R19, 0x80000000, R17, 0x48, !PT ;  /* 0x8000000013177812 */ /* 0x000fe400078e4811 */
[----:B------:R-:W-:-:S13]  /*1240*/  ISETP.EQ.OR P0, PT, R34, RZ, !P0 ;  /* 0x000000ff2200720c */ /* 0x000fda0004702670 */
[----:B------:R-:W-:Y:S01]  /*1250*/  @P0 LOP3.LUT R14, R23, 0x7ff00000, RZ, 0xfc, !PT ;  /* 0x7ff00000170e0812 */ /* 0x000fe200078efcff */
[----:B------:R-:W-:Y:S02]  /*1260*/  @!P0 IMAD.MOV.U32 R22, RZ, RZ, RZ ;  /* 0x000000ffff168224 */ /* 0x000fe400078e00ff */
[----:B------:R-:W-:Y:S01]  /*1270*/  @P0 IMAD.MOV.U32 R22, RZ, RZ, RZ ;  /* 0x000000ffff160224 */ /* 0x000fe200078e00ff */
[----:B------:R-:W-:Y:S01]  /*1280*/  @P0 MOV R23, R14 ;  /* 0x0000000e00170202 */ /* 0x000fe20000000f00 */
[----:B------:R-:W-:Y:S06]  /*1290*/  BRA `(.L_x_24) ;  /* 0x0000000000147947 */ /* 0x000fec0003800000 */
.L_x_26:
[----:B------:R-:W-:Y:S01]  /*12a0*/  LOP3.LUT R23, R17, 0x80000, RZ, 0xfc, !PT ;  /* 0x0008000011177812 */ /* 0x000fe200078efcff */
[----:B------:R-:W-:Y:S01]  /*12b0*/  IMAD.MOV.U32 R22, RZ, RZ, R16 ;  /* 0x000000ffff167224 */ /* 0x000fe200078e0010 */
[----:B------:R-:W-:Y:S06]  /*12c0*/  BRA `(.L_x_24) ;  /* 0x0000000000087947 */ /* 0x000fec0003800000 */
.L_x_25:
[----:B------:R-:W-:Y:S01]  /*12d0*/  LOP3.LUT R23, R19, 0x80000, RZ, 0xfc, !PT ;  /* 0x0008000013177812 */ /* 0x000fe200078efcff */
[----:B------:R-:W-:-:S07]  /*12e0*/  IMAD.MOV.U32 R22, RZ, RZ, R18 ;  /* 0x000000ffff167224 */ /* 0x000fce00078e0012 */
.L_x_24:
[----:B------:R-:W-:Y:S05]  /*12f0*/  BSYNC.RECONVERGENT B3 ;  /* 0x0000000000037941 */ /* 0x000fea0003800200 */
.L_x_22:
[----:B------:R-:W-:Y:S01]  /*1300*/  MOV R14, R4 ;  /* 0x00000004000e7202 */ /* 0x000fe20000000f00 */
[----:B------:R-:W-:-:S04]  /*1310*/  IMAD.MOV.U32 R15, RZ, RZ, 0x0 ;  /* 0x00000000ff0f7424 */ /* 0x000fc800078e00ff */
[----:B------:R-:W-:Y:S05]  /*1320*/  RET.REL.NODEC R14 `(_Z15calculateForcesPffi) ;  /* 0xffffffec0e347950 */ /* 0x000fea0003c3ffff */
        .weak           $__internal_1_$__cuda_sm20_sqrt_rn_f32_slowpath
        .type           $__internal_1_$__cuda_sm20_sqrt_rn_f32_slowpath,@function
        .size           $__internal_1_$__cuda_sm20_sqrt_rn_f32_slowpath,($__internal_2_$__cuda_sm3x_div_rn_noftz_f32_slowpath - $__internal_1_$__cuda_sm20_sqrt_rn_f32_slowpath)
$__internal_1_$__cuda_sm20_sqrt_rn_f32_slowpath:
[----:B------:R-:W-:-:S13]  /*1330*/  LOP3.LUT P0, RZ, R34, 0x7fffffff, RZ, 0xc0, !PT ;  /* 0x7fffffff22ff7812 */ /* 0x000fda000780c0ff */
[----:B------:R-:W-:Y:S01]  /*1340*/  @!P0 IMAD.MOV.U32 R16, RZ, RZ, R34 ;  /* 0x000000ffff108224 */ /* 0x000fe200078e0022 */
[----:B------:R-:W-:Y:S06]  /*1350*/  @!P0 BRA `(.L_x_27) ;  /* 0x0000000000448947 */ /* 0x000fec0003800000 */
[----:B------:R-:W-:Y:S02]  /*1360*/  FSETP.GEU.FTZ.AND P0, PT, R34, RZ, PT ;  /* 0x000000ff2200720b */ /* 0x000fe40003f1e000 */
[----:B------:R-:W-:-:S11]  /*1370*/  MOV R4, R34 ;  /* 0x0000002200047202 */ /* 0x000fd60000000f00 */
[----:B------:R-:W-:Y:S01]  /*1380*/  @!P0 IMAD.MOV.U32 R16, RZ, RZ, 0x7fffffff ;  /* 0x7fffffffff108424 */ /* 0x000fe200078e00ff */
[----:B------:R-:W-:Y:S06]  /*1390*/  @!P0 BRA `(.L_x_27) ;  /* 0x0000000000348947 */ /* 0x000fec0003800000 */
[----:B------:R-:W-:-:S13]  /*13a0*/  FSETP.GTU.FTZ.AND P0, PT, |R4|, +INF , PT ;  /* 0x7f8000000400780b */ /* 0x000fda0003f1c200 */
[----:B------:R-:W-:Y:S01]  /*13b0*/  @P0 FADD.FTZ R16, R4, 1 ;  /* 0x3f80000004100421 */ /* 0x000fe20000010000 */
[----:B------:R-:W-:Y:S06]  /*13c0*/  @P0 BRA `(.L_x_27) ;  /* 0x0000000000280947 */ /* 0x000fec0003800000 */
[----:B------:R-:W-:-:S13]  /*13d0*/  FSETP.NEU.FTZ.AND P0, PT, |R4|, +INF , PT ;  /* 0x7f8000000400780b */ /* 0x000fda0003f1d200 */
[----:B------:R-:W-:-:S04]  /*13e0*/  @P0 FFMA R17, R4, 1.84467440737095516160e+19, RZ ;  /* 0x5f80000004110823 */ /* 0x000fc800000000ff */
[----:B------:R-:W0:Y:S02]  /*13f0*/  @P0 MUFU.RSQ R16, R17 ;  /* 0x0000001100100308 */ /* 0x000e240000001400 */
[----:B0-----:R-:W-:Y:S01]  /*1400*/  @P0 FMUL.FTZ R18, R17, R16 ;  /* 0x0000001011120220 */ /* 0x001fe20000410000 */
[----:B------:R-:W-:Y:S01]  /*1410*/  @P0 FMUL.FTZ R20, R16, 0.5 ;  /* 0x3f00000010140820 */ /* 0x000fe20000410000 */
[----:B------:R-:W-:Y:S02]  /*1420*/  @!P0 IMAD.MOV.U32 R16, RZ, RZ, R4 ;  /* 0x000000ffff108224 */ /* 0x000fe400078e0004 */
[----:B------:R-:W-:-:S04]  /*1430*/  @P0 FADD.FTZ R19, -R18, -RZ ;  /* 0x800000ff12130221 */ /* 0x000fc80000010100 */
[----:B------:R-:W-:-:S04]  /*1440*/  @P0 FFMA R19, R18, R19, R17 ;  /* 0x0000001312130223 */ /* 0x000fc80000000011 */
[----:B------:R-:W-:-:S04]  /*1450*/  @P0 FFMA R19, R19, R20, R18 ;  /* 0x0000001413130223 */ /* 0x000fc80000000012 */
[----:B------:R-:W-:-:S07]  /*1460*/  @P0 FMUL.FTZ R16, R19, 2.3283064365386962891e-10 ;  /* 0x2f80000013100820 */ /* 0x000fce0000410000 */
.L_x_27:
[----:B------:R-:W-:Y:S01]  /*1470*/  MOV R29, R16 ;  /* 0x00000010001d7202 */ /* 0x000fe20000000f00 */
[----:B------:R-:W-:Y:S02]  /*1480*/  IMAD.MOV.U32 R16, RZ, RZ, R21 ;  /* 0x000000ffff107224 */ /* 0x000fe400078e0015 */
[----:B------:R-:W-:-:S04]  /*1490*/  IMAD.MOV.U32 R17, RZ, RZ, 0x0 ;  /* 0x00000000ff117424 */ /* 0x000fc800078e00ff */
[----:B------:R-:W-:Y:S05]  /*14a0*/  RET.REL.NODEC R16 `(_Z15calculateForcesPffi) ;  /* 0xffffffe810d47950 */ /* 0x000fea0003c3ffff */
        .weak           $__internal_2_$__cuda_sm3x_div_rn_noftz_f32_slowpath
        .type           $__internal_2_$__cuda_sm3x_div_rn_noftz_f32_slowpath,@function
        .size           $__internal_2_$__cuda_sm3x_div_rn_noftz_f32_slowpath,(.L_x_42 - $__internal_2_$__cuda_sm3x_div_rn_noftz_f32_slowpath)
$__internal_2_$__cuda_sm3x_div_rn_noftz_f32_slowpath:
[--C-:B------:R-:W-:Y:S01]  /*14b0*/  SHF.R.U32.HI R15, RZ, 0x17, R29.reuse ;  /* 0x00000017ff0f7819 */ /* 0x100fe2000001161d */
[----:B------:R-:W-:Y:S01]  /*14c0*/  BSSY.RECONVERGENT B3, `(.L_x_28) ;  /* 0x0000063000037945 */ /* 0x000fe20003800200 */
[----:B------:R-:W-:Y:S01]  /*14d0*/  SHF.R.U32.HI R18, RZ, 0x17, R2 ;  /* 0x00000017ff127819 */ /* 0x000fe20000011602 */
[----:B------:R-:W-:Y:S01]  /*14e0*/  IMAD.MOV.U32 R19, RZ, RZ, R29 ;  /* 0x000000ffff137224 */ /* 0x000fe200078e001d */
[----:B------:R-:W-:Y:S02]  /*14f0*/  LOP3.LUT R15, R15, 0xff, RZ, 0xc0, !PT ;  /* 0x000000ff0f0f7812 */ /* 0x000fe400078ec0ff */
[----:B------:R-:W-:Y:S02]  /*1500*/  LOP3.LUT R22, R18, 0xff, RZ, 0xc0, !PT ;  /* 0x000000ff12167812 */ /* 0x000fe400078ec0ff */
[----:B------:R-:W-:-:S03]  /*1510*/  IADD3 R21, PT, PT, R15, -0x1, RZ ;  /* 0xffffffff0f157810 */ /* 0x000fc60007ffe0ff */
[----:B------:R-:W-:Y:S01]  /*1520*/  VIADD R20, R22, 0xffffffff ;  /* 0xffffffff16147836 */ /* 0x000fe20000000000 */
[----:B------:R-:W-:-:S04]  /*1530*/  ISETP.GT.U32.AND P0, PT, R21, 0xfd, PT ;  /* 0x000000fd1500780c */ /* 0x000fc80003f04070 */
[----:B------:R-:W-:-:S13]  /*1540*/  ISETP.GT.U32.OR P0, PT, R20, 0xfd, P0 ;  /* 0x000000fd1400780c */ /* 0x000fda0000704470 */
[----:B------:R-:W-:Y:S01]  /*1550*/  @!P0 MOV R18, RZ ;  /* 0x000000ff00128202 */ /* 0x000fe20000000f00 */
[----:B------:R-:W-:Y:S06]  /*1560*/  @!P0 BRA `(.L_x_29) ;  /* 0x00000000005c8947 */ /* 0x000fec0003800000 */
[----:B------:R-:W-:Y:S02]  /*1570*/  FSETP.GTU.FTZ.AND P0, PT, |R2|, +INF , PT ;  /* 0x7f8000000200780b */ /* 0x000fe40003f1c200 */
[----:B------:R-:W-:-:S04]  /*1580*/  FSETP.GTU.FTZ.AND P1, PT, |R29|, +INF , PT ;  /* 0x7f8000001d00780b */ /* 0x000fc80003f3c200 */
[----:B------:R-:W-:-:S13]  /*1590*/  PLOP3.LUT P0, PT, P0, P1, PT, 0xf8, 0x8f ;  /* 0x00000000008f781c */ /* 0x000fda0000703f70 */
[----:B------:R-:W-:Y:S05]  /*15a0*/  @P0 BRA `(.L_x_30) ;  /* 0x00000004004c0947 */ /* 0x000fea0003800000 */
[----:B------:R-:W-:-:S13]  /*15b0*/  LOP3.LUT P0, RZ, R19, 0x7fffffff, R2, 0xc8, !PT ;  /* 0x7fffffff13ff7812 */ /* 0x000fda000780c802 */
[----:B------:R-:W-:Y:S05]  /*15c0*/  @!P0 BRA `(.L_x_31) ;  /* 0x00000004003c8947 */ /* 0x000fea0003800000 */
[C---:B------:R-:W-:Y:S02]  /*15d0*/  FSETP.NEU.FTZ.AND P1, PT, |R2|.reuse, +INF , PT ;  /* 0x7f8000000200780b */ /* 0x040fe40003f3d200 */
[----:B------:R-:W-:Y:S02]  /*15e0*/  FSETP.NEU.FTZ.AND P2, PT, |R29|, +INF , PT ;  /* 0x7f8000001d00780b */ /* 0x000fe40003f5d200 */
[----:B------:R-:W-:-:S11]  /*15f0*/  FSETP.NEU.FTZ.AND P0, PT, |R2|, +INF , PT ;  /* 0x7f8000000200780b */ /* 0x000fd60003f1d200 */
[----:B------:R-:W-:Y:S05]  /*1600*/  @!P2 BRA !P1, `(.L_x_31) ;  /* 0x00000004002ca947 */ /* 0x000fea0004800000 */
[----:B------:R-:W-:-:S04]  /*1610*/  LOP3.LUT P1, RZ, R2, 0x7fffffff, RZ, 0xc0, !PT ;  /* 0x7fffffff02ff7812 */ /* 0x000fc8000782c0ff */
[----:B------:R-:W-:-:S13]  /*1620*/  PLOP3.LUT P1, PT, P2, P1, PT, 0x2f, 0xf2 ;  /* 0x0000000000f2781c */ /* 0x000fda0001722577 */
[----:B------:R-:W-:Y:S05]  /*1630*/  @P1 BRA `(.L_x_32) ;  /* 0x0000000400181947 */ /* 0x000fea0003800000 */
[----:B------:R-:W-:-:S04]  /*1640*/  LOP3.LUT P1, RZ, R19, 0x7fffffff, RZ, 0xc0, !PT ;  /* 0x7fffffff13ff7812 */ /* 0x000fc8000782c0ff */
[----:B------:R-:W-:-:S13]  /*1650*/  PLOP3.LUT P0, PT, P0, P1, PT, 0x2f, 0xf2 ;  /* 0x0000000000f2781c */ /* 0x000fda0000702577 */
[----:B------:R-:W-:Y:S05]  /*1660*/  @P0 BRA `(.L_x_33) ;  /* 0x0000000400000947 */ /* 0x000fea0003800000 */
[----:B------:R-:W-:Y:S02]  /*1670*/  ISETP.GE.AND P0, PT, R20, RZ, PT ;  /* 0x000000ff1400720c */ /* 0x000fe40003f06270 */
[----:B------:R-:W-:-:S11]  /*1680*/  ISETP.GE.AND P1, PT, R21, RZ, PT ;  /* 0x000000ff1500720c */ /* 0x000fd60003f26270 */
[----:B------:R-:W-:Y:S02]  /*1690*/  @P0 IMAD.MOV.U32 R18, RZ, RZ, RZ ;  /* 0x000000ffff120224 */ /* 0x000fe400078e00ff */
[----:B------:R-:W-:Y:S01]  /*16a0*/  @!P0 FFMA R2, R2, 1.84467440737095516160e+19, RZ ;  /* 0x5f80000002028823 */ /* 0x000fe200000000ff */
[----:B------:R-:W-:Y:S02]  /*16b0*/  @!P0 IMAD.MOV.U32 R18, RZ, RZ, -0x40 ;  /* 0xffffffc0ff128424 */ /* 0x000fe400078e00ff */
[----:B------:R-:W-:-:S03]  /*16c0*/  @!P1 FFMA R19, R29, 1.84467440737095516160e+19, RZ ;  /* 0x5f8000001d139823 */ /* 0x000fc600000000ff */
[----:B------:R-:W-:-:S07]  /*16d0*/  @!P1 IADD3 R18, PT, PT, R18, 0x40, RZ ;  /* 0x0000004012129810 */ /* 0x000fce0007ffe0ff */
.L_x_29:
[----:B------:R-:W-:Y:S01]  /*16e0*/  LEA R20, R15, 0xc0800000, 0x17 ;  /* 0xc08000000f147811 */ /* 0x000fe200078eb8ff */
[----:B------:R-:W-:Y:S01]  /*16f0*/  BSSY.RECONVERGENT B4, `(.L_x_34) ;  /* 0x0000036000047945 */ /* 0x000fe20003800200 */
[----:B------:R-:W-:-:S03]  /*1700*/  IADD3 R22, PT, PT, R22, -0x7f, RZ ;  /* 0xffffff8116167810 */ /* 0x000fc60007ffe0ff */
[----:B------:R-:W-:Y:S02]  /*1710*/  IMAD.IADD R23, R19, 0x1, -R20 ;  /* 0x0000000113177824 */ /* 0x000fe400078e0a14 */
[C---:B------:R-:W-:Y:S02]  /*1720*/  IMAD R2, R22.reuse, -0x800000, R2 ;  /* 0xff80000016027824 */ /* 0x040fe400078e0202 */
[----:B------:R0:W1:Y:S01]  /*1730*/  MUFU.RCP R19, R23 ;  /* 0x0000001700137308 */ /* 0x0000620000001000 */
[----:B------:R-:W-:Y:S01]  /*1740*/  FADD.FTZ R21, -R23, -RZ ;  /* 0x800000ff17157221 */ /* 0x000fe20000010100 */
[----:B0-----:R-:W-:-:S05]  /*1750*/  IADD3 R23, PT, PT, R22, 0x7f, -R15 ;  /* 0x0000007f16177810 */ /* 0x001fca0007ffe80f */
[----:B------:R-:W-:Y:S02]  /*1760*/  IMAD.IADD R23, R23, 0x1, R18 ;  /* 0x0000000117177824 */ /* 0x000fe400078e0212 */
[----:B-1----:R-:W-:-:S04]  /*1770*/  FFMA R20, R19, R21, 1 ;  /* 0x3f80000013147423 */ /* 0x002fc80000000015 */
[----:B------:R-:W-:-:S04]  /*1780*/  FFMA R19, R19, R20, R19 ;  /* 0x0000001413137223 */ /* 0x000fc80000000013 */
[----:B------:R-:W-:-:S04]  /*1790*/  FFMA R20, R2, R19, RZ ;  /* 0x0000001302147223 */ /* 0x000fc800000000ff */
[----:B------:R-:W-:-:S04]  /*17a0*/  FFMA R24, R21, R20, R2 ;  /* 0x0000001415187223 */ /* 0x000fc80000000002 */
[----:B------:R-:W-:-:S04]  /*17b0*/  FFMA R20, R19, R24, R20 ;  /* 0x0000001813147223 */ /* 0x000fc80000000014 */
[----:B------:R-:W-:-:S04]  /*17c0*/  FFMA R21, R21, R20, R2 ;  /* 0x0000001415157223 */ /* 0x000fc80000000002 */
[----:B------:R-:W-:-:S05]  /*17d0*/  FFMA R2, R19, R21, R20 ;  /* 0x0000001513027223 */ /* 0x000fca0000000014 */
[----:B------:R-:W-:-:S04]  /*17e0*/  SHF.R.U32.HI R15, RZ, 0x17, R2 ;  /* 0x00000017ff0f7819 */ /* 0x000fc80000011602 */
[----:B------:R-:W-:-:S04]  /*17f0*/  LOP3.LUT R15, R15, 0xff, RZ, 0xc0, !PT ;  /* 0x000000ff0f0f7812 */ /* 0x000fc800078ec0ff */
[----:B------:R-:W-:-:S05]  /*1800*/  IADD3 R22, PT, PT, R15, R23, RZ ;  /* 0x000000170f167210 */ /* 0x000fca0007ffe0ff */
[----:B------:R-:W-:-:S05]  /*1810*/  VIADD R15, R22, 0xffffffff ;  /* 0xffffffff160f7836 */ /* 0x000fca0000000000 */
[----:B------:R-:W-:-:S13]  /*1820*/  ISETP.GE.U32.AND P0, PT, R15, 0xfe, PT ;  /* 0x000000fe0f00780c */ /* 0x000fda0003f06070 */
[----:B------:R-:W-:Y:S05]  /*1830*/  @!P0 BRA `(.L_x_35) ;  /* 0x0000000000808947 */ /* 0x000fea0003800000 */
[----:B------:R-:W-:-:S13]  /*1840*/  ISETP.GT.AND P0, PT, R22, 0xfe, PT ;  /* 0x000000fe1600780c */ /* 0x000fda0003f04270 */
[----:B------:R-:W-:Y:S05]  /*1850*/  @P0 BRA `(.L_x_36) ;  /* 0x00000000006c0947 */ /* 0x000fea0003800000 */
[----:B------:R-:W-:-:S13]  /*1860*/  ISETP.GE.AND P0, PT, R22, 0x1, PT ;  /* 0x000000011600780c */ /* 0x000fda0003f06270 */
[----:B------:R-:W-:Y:S05]  /*1870*/  @P0 BRA `(.L_x_37) ;  /* 0x0000000000740947 */ /* 0x000fea0003800000 */
[----:B------:R-:W-:Y:S02]  /*1880*/  ISETP.GE.AND P0, PT, R22, -0x18, PT ;  /* 0xffffffe81600780c */ /* 0x000fe40003f06270 */
[----:B------:R-:W-:-:S11]  /*1890*/  LOP3.LUT R2, R2, 0x80000000, RZ, 0xc0, !PT ;  /* 0x8000000002027812 */ /* 0x000fd600078ec0ff */
[----:B------:R-:W-:Y:S05]  /*18a0*/  @!P0 BRA `(.L_x_37) ;  /* 0x0000000000688947 */ /* 0x000fea0003800000 */
[-CC-:B------:R-:W-:Y:S01]  /*18b0*/  FFMA.RZ R15, R19, R21.reuse, R20.reuse ;  /* 0x00000015130f7223 */ /* 0x180fe2000000c014 */
[C---:B------:R-:W-:Y:S02]  /*18c0*/  ISETP.NE.AND P2, PT, R22.reuse, RZ, PT ;  /* 0x000000ff1600720c */ /* 0x040fe40003f45270 */
[C---:B------:R-:W-:Y:S02]  /*18d0*/  ISETP.NE.AND P1, PT, R22.reuse, RZ, PT ;  /* 0x000000ff1600720c */ /* 0x040fe40003f25270 */
[----:B------:R-:W-:Y:S01]  /*18e0*/  LOP3.LUT R18, R15, 0x7fffff, RZ, 0xc0, !PT ;  /* 0x007fffff0f127812 */ /* 0x000fe200078ec0ff */
[CCC-:B------:R-:W-:Y:S01]  /*18f0*/  FFMA.RP R15, R19.reuse, R21.reuse, R20.reuse ;  /* 0x00000015130f7223 */ /* 0x1c0fe20000008014 */
[----:B------:R-:W-:Y:S01]  /*1900*/  FFMA.RM R20, R19, R21, R20 ;  /* 0x0000001513147223 */ /* 0x000fe20000004014 */
[----:B------:R-:W-:Y:S01]  /*1910*/  IADD3 R19, PT, PT, R22, 0x20, RZ ;  /* 0x0000002016137810 */ /* 0x000fe20007ffe0ff */
[----:B------:R-:W-:Y:S01]  /*1920*/  IMAD.MOV R21, RZ, RZ, -R22 ;  /* 0x000000ffff157224 */ /* 0x000fe200078e0a16 */
[----:B------:R-:W-:-:S02]  /*1930*/  LOP3.LUT R18, R18, 0x800000, RZ, 0xfc, !PT ;  /* 0x0080000012127812 */ /* 0x000fc400078efcff */
[----:B------:R-:W-:Y:S02]  /*1940*/  FSETP.NEU.FTZ.AND P0, PT, R15, R20, PT ;  /* 0x000000140f00720b */ /* 0x000fe40003f1d000 */
[----:B------:R-:W-:Y:S02]  /*1950*/  SHF.L.U32 R19, R18, R19, RZ ;  /* 0x0000001312137219 */ /* 0x000fe400000006ff */
[----:B------:R-:W-:Y:S02]  /*1960*/  SEL R15, R21, RZ, P2 ;  /* 0x000000ff150f7207 */ /* 0x000fe40001000000 */
[----:B------:R-:W-:Y:S02]  /*1970*/  ISETP.NE.AND P1, PT, R19, RZ, P1 ;  /* 0x000000ff1300720c */ /* 0x000fe40000f25270 */
[----:B------:R-:W-:Y:S02]  /*1980*/  SHF.R.U32.HI R15, RZ, R15, R18 ;  /* 0x0000000fff0f7219 */ /* 0x000fe40000011612 */
[----:B------:R-:W-:-:S02]  /*1990*/  PLOP3.LUT P0, PT, P0, P1, PT, 0xf8, 0x8f ;  /* 0x00000000008f781c */ /* 0x000fc40000703f70 */
[----:B------:R-:W-:Y:S02]  /*19a0*/  SHF.R.U32.HI R19, RZ, 0x1, R15 ;  /* 0x00000001ff137819 */ /* 0x000fe4000001160f */
[----:B------:R-:W-:-:S04]  /*19b0*/  SEL R18, RZ, 0x1, !P0 ;  /* 0x00000001ff127807 */ /* 0x000fc80004000000 */
[----:B------:R-:W-:-:S04]  /*19c0*/  LOP3.LUT R18, R18, 0x1, R19, 0xf8, !PT ;  /* 0x0000000112127812 */ /* 0x000fc800078ef813 */
[----:B------:R-:W-:-:S04]  /*19d0*/  LOP3.LUT R18, R18, R15, RZ, 0xc0, !PT ;  /* 0x0000000f12127212 */ /* 0x000fc800078ec0ff */
[----:B------:R-:W-:-:S04]  /*19e0*/  IADD3 R19, PT, PT, R19, R18, RZ ;  /* 0x0000001213137210 */ /* 0x000fc80007ffe0ff */
[----:B------:R-:W-:Y:S01]  /*19f0*/  LOP3.LUT R2, R19, R2, RZ, 0xfc, !PT ;  /* 0x0000000213027212 */ /* 0x000fe200078efcff */
[----:B------:R-:W-:Y:S06]  /*1a00*/  BRA `(.L_x_37) ;  /* 0x0000000000107947 */ /* 0x000fec0003800000 */
.L_x_36:
[----:B------:R-:W-:-:S04]  /*1a10*/  LOP3.LUT R2, R2, 0x80000000, RZ, 0xc0, !PT ;  /* 0x8000000002027812 */ /* 0x000fc800078ec0ff */
[----:B------:R-:W-:Y:S01]  /*1a20*/  LOP3.LUT R2, R2, 0x7f800000, RZ, 0xfc, !PT ;  /* 0x7f80000002027812 */ /* 0x000fe200078efcff */
[----:B------:R-:W-:Y:S06]  /*1a30*/  BRA `(.L_x_37) ;  /* 0x0000000000047947 */ /* 0x000fec0003800000 */
.L_x_35:
[----:B------:R-:W-:-:S07]  /*1a40*/  IMAD R2, R23, 0x800000, R2 ;  /* 0x0080000017027824 */ /* 0x000fce00078e0202 */
.L_x_37:
[----:B------:R-:W-:Y:S05]  /*1a50*/  BSYNC.RECONVERGENT B4 ;  /* 0x0000000000047941 */ /* 0x000fea0003800200 */
.L_x_34:
[----:B------:R-:W-:Y:S05]  /*1a60*/  BRA `(.L_x_38) ;  /* 0x0000000000207947 */ /* 0x000fea0003800000 */
.L_x_33:
[----:B------:R-:W-:-:S04]  /*1a70*/  LOP3.LUT R2, R19, 0x80000000, R2, 0x48, !PT ;  /* 0x8000000013027812 */ /* 0x000fc800078e4802 */
[----:B------:R-:W-:Y:S01]  /*1a80*/  LOP3.LUT R2, R2, 0x7f800000, RZ, 0xfc, !PT ;  /* 0x7f80000002027812 */ /* 0x000fe200078efcff */
[----:B------:R-:W-:Y:S06]  /*1a90*/  BRA `(.L_x_38) ;  /* 0x0000000000147947 */ /* 0x000fec0003800000 */
.L_x_32:
[----:B------:R-:W-:Y:S01]  /*1aa0*/  LOP3.LUT R2, R19, 0x80000000, R2, 0x48, !PT ;  /* 0x8000000013027812 */ /* 0x000fe200078e4802 */
[----:B------:R-:W-:Y:S06]  /*1ab0*/  BRA `(.L_x_38) ;  /* 0x00000000000c7947 */ /* 0x000fec0003800000 */
.L_x_31:
[----:B------:R-:W0:Y:S01]  /*1ac0*/  MUFU.RSQ R2, -QNAN ;  /* 0xffc0000000027908 */ /* 0x000e220000001400 */
[----:B------:R-:W-:Y:S05]  /*1ad0*/  BRA `(.L_x_38) ;  /* 0x0000000000047947 */ /* 0x000fea0003800000 */
.L_x_30:
[----:B------:R-:W-:-:S07]  /*1ae0*/  FADD.FTZ R2, R2, R29 ;  /* 0x0000001d02027221 */ /* 0x000fce0000010000 */
.L_x_38:
[----:B------:R-:W-:Y:S05]  /*1af0*/  BSYNC.RECONVERGENT B3 ;  /* 0x0000000000037941 */ /* 0x000fea0003800200 */
.L_x_28:
[----:B------:R-:W-:-:S04]  /*1b00*/  HFMA2 R15, -RZ, RZ, 0, 0 ;  /* 0x00000000ff0f7431 */ /* 0x000fc800000001ff */
[----:B0-----:R-:W-:Y:S05]  /*1b10*/  RET.REL.NODEC R14 `(_Z15calculateForcesPffi) ;  /* 0xffffffe40e387950 */ /* 0x001fea0003c3ffff */
.L_x_39:
[----:B------:R-:W-:-:S00]  /*1b20*/  BRA `(.L_x_39) ;  /* 0xfffffffc00fc7947 */ /* 0x000fc0000383ffff */
[----:B------:R-:W-:-:S00]  /*1b30*/  NOP ;  /* 0x0000000000007918 */ /* 0x000fc00000000000 */
        /* <DEDUP_REMOVED lines=12> */
.L_x_42:


//--------------------- .nv.global.init           --------------------------
	.section	.nv.global.init,"aw",@progbits
	.align	4
.nv.global.init:
	.type		mrg32k3aM1SubSeq,@object
	.size		mrg32k3aM1SubSeq,(mrg32k3aM2SubSeq - mrg32k3aM1SubSeq)
mrg32k3aM1SubSeq:
        /*0000*/ 	.byte	0x0b, 0xcc, 0xee, 0x04, 0x73, 0x29, 0x8b, 0x6f, 0xf6, 0x53, 0x03, 0xf6, 0x23, 0xf6, 0xea, 0xda
        /* <DEDUP_REMOVED lines=125> */
	.type		mrg32k3aM2SubSeq,@object
	.size		mrg32k3aM2SubSeq,(mrg32k3aM1 - mrg32k3aM2SubSeq)
mrg32k3aM2SubSeq:
        /* <DEDUP_REMOVED lines=126> */
	.type		mrg32k3aM1,@object
	.size		mrg32k3aM1,(mrg32k3aM1Seq - mrg32k3aM1)
mrg32k3aM1:
        /* <DEDUP_REMOVED lines=144> */
	.type		mrg32k3aM1Seq,@object
	.size		mrg32k3aM1Seq,(mrg32k3aM2 - mrg32k3aM1Seq)
mrg32k3aM1Seq:
        /* <DEDUP_REMOVED lines=144> */
	.type		mrg32k3aM2,@object
	.size		mrg32k3aM2,(mrg32k3aM2Seq - mrg32k3aM2)
mrg32k3aM2:
        /* <DEDUP_REMOVED lines=144> */
	.type		mrg32k3aM2Seq,@object
	.size		mrg32k3aM2Seq,(precalc_xorwow_matrix - mrg32k3aM2Seq)
mrg32k3aM2Seq:
        /* <DEDUP_REMOVED lines=144> */
	.type		precalc_xorwow_matrix,@object
	.size		precalc_xorwow_matrix,(precalc_xorwow_offset_matrix - precalc_xorwow_matrix)
precalc_xorwow_matrix:
        /* <DEDUP_REMOVED lines=6400> */
	.type		precalc_xorwow_offset_matrix,@object
	.size		precalc_xorwow_offset_matrix,(.L_1 - precalc_xorwow_offset_matrix)
precalc_xorwow_offset_matrix:
        /* <DEDUP_REMOVED lines=6400> */
.L_1:


//--------------------- .nv.shared.reserved.0     --------------------------
	.section	.nv.shared.reserved.0,"aw",@nobits
	.weak		__nv_reservedSMEM_offset_0_alias
	.size		__nv_reservedSMEM_offset_0_alias, 0, 64
	.other		__nv_reservedSMEM_offset_0_alias,@"STO_CUDA_RESERVED_SHARED STV_DEFAULT"
__nv_reservedSMEM_offset_0_alias:
	.zero		0
	.zero		64


//--------------------- .nv.constant0._Z15calculateForcesPffi --------------------------
	.section	.nv.constant0._Z15calculateForcesPffi,"a",@progbits
	.sectionflags	@""
	.align	4
.nv.constant0._Z15calculateForcesPffi:
	.zero		912


//--------------------- SYMBOLS --------------------------

	.type		.nv.reservedSmem.offset0,@object
	.size		.nv.reservedSmem.offset0,0x4
